	.target	sm_90a

	.elftype	@"ET_EXEC"


//--------------------- .note.nv.tkinfo           --------------------------
	.section	.note.nv.tkinfo,"",@"SHT_NOTE"
	.sectionflags	@"SHF_NOTE_NV_TKINFO"
	.tkinfo
        /*0018*/ 	.word	0x00000002
        /*0030*/ 	.string	""
        /*0030*/ 	.string	"ptxas"
        /*0030*/ 	.string	"Cuda compilation tools, release 13.0, V13.0.88"
        /*0030*/ 	.string	"Build cuda_13.0.r13.0/compiler.36424714_0"
        /*0030*/ 	.string	"-arch sm_90a -m 64 "



//--------------------- .note.nv.cuinfo           --------------------------
	.section	.note.nv.cuinfo,"",@"SHT_NOTE"
	.sectionflags	@"SHF_NOTE_NV_CUINFO"
        /*0018*/ 	.short	0x0002
        /*001a*/ 	.short	0x005a
        /*001c*/ 	.short	0x0082
	.zero		2


//--------------------- .nv.info                  --------------------------
	.section	.nv.info,"",@"SHT_CUDA_INFO"
	.align	4


	//----- nvinfo : EIATTR_REGCOUNT
	.align		4
        /*0000*/ 	.byte	0x04, 0x2f
        /*0002*/ 	.short	(.L_15 - .L_14)
	.align		4
.L_14:
        /*0004*/ 	.word	index@(_ZN7cutlass13device_kernelINS_4gemm6kernel13GemmUniversalIN4cute5tupleIJiiiiEEENS1_10collective13CollectiveMmaINS1_34MainloopSm90TmaGmmaWarpSpecializedILi7ENS5_IJNS4_1CILi1EEESB_SB_EEENS1_35KernelTmaWarpSpecializedCooperativeEEENS5_IJNSA_ILi128EEENSA_ILi256EEENSA_ILi64EEEEEENS_10tfloat32_tENS5_IJlSB_lEEESJ_SK_NS4_8TiledMMAINS4_8MMA_AtomIJNS4_4SM904GMMA30MMA_64x256x8_F32TF32TF32_SS_TNILNSO_7ScaleInE1ELSQ_1EEEEEENS4_6LayoutINS5_IJNSA_ILi2EEESB_SB_EEENS5_IJSB_NSA_ILi0EEESW_EEEEENS5_IJNS4_10UnderscoreESZ_SZ_EEEEENS4_13SM90_TMA_LOADENS4_14ComposedLayoutINS4_7SwizzleILi3ELi4ELi3EEENS4_18smem_ptr_flag_bitsILi32EEENST_INS5_IJNSA_ILi8EEENSA_ILi32EEEEEENS5_IJS19_SB_EEEEEEEvNS4_8identityES12_S1D_vS1E_EENS_8epilogue10collective6detail29Sm90TmaWarpSpecializedAdapterINS1H_15DefaultEpilogueISJ_SK_SK_NS1G_6thread17LinearCombinationISJ_Li1EffLNS1L_9ScaleType4KindE0ELNS_15FloatRoundStyleE2ESJ_EENS1_15EpilogueDefaultEEEEEvvEEEEvNT_6ParamsE)
        /*0008*/ 	.word	0x000000a8


	//----- nvinfo : EIATTR_FRAME_SIZE
	.align		4
.L_15:
        /*000c*/ 	.byte	0x04, 0x11
        /*000e*/ 	.short	(.L_17 - .L_16)
	.align		4
.L_16:
        /*0010*/ 	.word	index@(_ZN7cutlass13device_kernelINS_4gemm6kernel13GemmUniversalIN4cute5tupleIJiiiiEEENS1_10collective13CollectiveMmaINS1_34MainloopSm90TmaGmmaWarpSpecializedILi7ENS5_IJNS4_1CILi1EEESB_SB_EEENS1_35KernelTmaWarpSpecializedCooperativeEEENS5_IJNSA_ILi128EEENSA_ILi256EEENSA_ILi64EEEEEENS_10tfloat32_tENS5_IJlSB_lEEESJ_SK_NS4_8TiledMMAINS4_8MMA_AtomIJNS4_4SM904GMMA30MMA_64x256x8_F32TF32TF32_SS_TNILNSO_7ScaleInE1ELSQ_1EEEEEENS4_6LayoutINS5_IJNSA_ILi2EEESB_SB_EEENS5_IJSB_NSA_ILi0EEESW_EEEEENS5_IJNS4_10UnderscoreESZ_SZ_EEEEENS4_13SM90_TMA_LOADENS4_14ComposedLayoutINS4_7SwizzleILi3ELi4ELi3EEENS4_18smem_ptr_flag_bitsILi32EEENST_INS5_IJNSA_ILi8EEENSA_ILi32EEEEEENS5_IJS19_SB_EEEEEEEvNS4_8identityES12_S1D_vS1E_EENS_8epilogue10collective6detail29Sm90TmaWarpSpecializedAdapterINS1H_15DefaultEpilogueISJ_SK_SK_NS1G_6thread17LinearCombinationISJ_Li1EffLNS1L_9ScaleType4KindE0ELNS_15FloatRoundStyleE2ESJ_EENS1_15EpilogueDefaultEEEEEvvEEEEvNT_6ParamsE)
        /*0014*/ 	.word	0x00000000


	//----- nvinfo : EIATTR_MIN_STACK_SIZE
	.align		4
.L_17:
        /*0018*/ 	.byte	0x04, 0x12
        /*001a*/ 	.short	(.L_19 - .L_18)
	.align		4
.L_18:
        /*001c*/ 	.word	index@(_ZN7cutlass13device_kernelINS_4gemm6kernel13GemmUniversalIN4cute5tupleIJiiiiEEENS1_10collective13CollectiveMmaINS1_34MainloopSm90TmaGmmaWarpSpecializedILi7ENS5_IJNS4_1CILi1EEESB_SB_EEENS1_35KernelTmaWarpSpecializedCooperativeEEENS5_IJNSA_ILi128EEENSA_ILi256EEENSA_ILi64EEEEEENS_10tfloat32_tENS5_IJlSB_lEEESJ_SK_NS4_8TiledMMAINS4_8MMA_AtomIJNS4_4SM904GMMA30MMA_64x256x8_F32TF32TF32_SS_TNILNSO_7ScaleInE1ELSQ_1EEEEEENS4_6LayoutINS5_IJNSA_ILi2EEESB_SB_EEENS5_IJSB_NSA_ILi0EEESW_EEEEENS5_IJNS4_10UnderscoreESZ_SZ_EEEEENS4_13SM90_TMA_LOADENS4_14ComposedLayoutINS4_7SwizzleILi3ELi4ELi3EEENS4_18smem_ptr_flag_bitsILi32EEENST_INS5_IJNSA_ILi8EEENSA_ILi32EEEEEENS5_IJS19_SB_EEEEEEEvNS4_8identityES12_S1D_vS1E_EENS_8epilogue10collective6detail29Sm90TmaWarpSpecializedAdapterINS1H_15DefaultEpilogueISJ_SK_SK_NS1G_6thread17LinearCombinationISJ_Li1EffLNS1L_9ScaleType4KindE0ELNS_15FloatRoundStyleE2ESJ_EENS1_15EpilogueDefaultEEEEEvvEEEEvNT_6ParamsE)
        /*0020*/ 	.word	0x00000000
.L_19:


//--------------------- .nv.compat                --------------------------
	.section	.nv.compat,"",@"SHT_CUDA_COMPAT_INFO"
	.align	4
        /*0000*/ 	.byte	0x02, 0x09, 0x01, 0x00, 0x02, 0x02, 0x04, 0x00, 0x02, 0x05, 0x05, 0x00, 0x03, 0x07, 0x01, 0x01
        /*0010*/ 	.byte	0x02, 0x03, 0x01, 0x00, 0x02, 0x06, 0x01, 0x00, 0x04, 0x0b, 0x08, 0x00, 0x00, 0x00, 0x00, 0x00
        /*0020*/ 	.byte	0x00, 0x00, 0x00, 0x00


//--------------------- .nv.info._ZN7cutlass13device_kernelINS_4gemm6kernel13GemmUniversalIN4cute5tupleIJiiiiEEENS1_10collective13CollectiveMmaINS1_34MainloopSm90TmaGmmaWarpSpecializedILi7ENS5_IJNS4_1CILi1EEESB_SB_EEENS1_35KernelTmaWarpSpecializedCooperativeEEENS5_IJNSA_ILi128EEENSA_ILi256EEENSA_ILi64EEEEEENS_10tfloat32_tENS5_IJlSB_lEEESJ_SK_NS4_8TiledMMAINS4_8MMA_AtomIJNS4_4SM904GMMA30MMA_64x256x8_F32TF32TF32_SS_TNILNSO_7ScaleInE1ELSQ_1EEEEEENS4_6LayoutINS5_IJNSA_ILi2EEESB_SB_EEENS5_IJSB_NSA_ILi0EEESW_EEEEENS5_IJNS4_10UnderscoreESZ_SZ_EEEEENS4_13SM90_TMA_LOADENS4_14ComposedLayoutINS4_7SwizzleILi3ELi4ELi3EEENS4_18smem_ptr_flag_bitsILi32EEENST_INS5_IJNSA_ILi8EEENSA_ILi32EEEEEENS5_IJS19_SB_EEEEEEEvNS4_8identityES12_S1D_vS1E_EENS_8epilogue10collective6detail29Sm90TmaWarpSpecializedAdapterINS1H_15DefaultEpilogueISJ_SK_SK_NS1G_6thread17LinearCombinationISJ_Li1EffLNS1L_9ScaleType4KindE0ELNS_15FloatRoundStyleE2ESJ_EENS1_15EpilogueDefaultEEEEEvvEEEEvNT_6ParamsE --------------------------
	.section	.nv.info._ZN7cutlass13device_kernelINS_4gemm6kernel13GemmUniversalIN4cute5tupleIJiiiiEEENS1_10collective13CollectiveMmaINS1_34MainloopSm90TmaGmmaWarpSpecializedILi7ENS5_IJNS4_1CILi1EEESB_SB_EEENS1_35KernelTmaWarpSpecializedCooperativeEEENS5_IJNSA_ILi128EEENSA_ILi256EEENSA_ILi64EEEEEENS_10tfloat32_tENS5_IJlSB_lEEESJ_SK_NS4_8TiledMMAINS4_8MMA_AtomIJNS4_4SM904GMMA30MMA_64x256x8_F32TF32TF32_SS_TNILNSO_7ScaleInE1ELSQ_1EEEEEENS4_6LayoutINS5_IJNSA_ILi2EEESB_SB_EEENS5_IJSB_NSA_ILi0EEESW_EEEEENS5_IJNS4_10UnderscoreESZ_SZ_EEEEENS4_13SM90_TMA_LOADENS4_14ComposedLayoutINS4_7SwizzleILi3ELi4ELi3EEENS4_18smem_ptr_flag_bitsILi32EEENST_INS5_IJNSA_ILi8EEENSA_ILi32EEEEEENS5_IJS19_SB_EEEEEEEvNS4_8identityES12_S1D_vS1E_EENS_8epilogue10collective6detail29Sm90TmaWarpSpecializedAdapterINS1H_15DefaultEpilogueISJ_SK_SK_NS1G_6thread17LinearCombinationISJ_Li1EffLNS1L_9ScaleType4KindE0ELNS_15FloatRoundStyleE2ESJ_EENS1_15EpilogueDefaultEEEEEvvEEEEvNT_6ParamsE,"",@"SHT_CUDA_INFO"
	.sectionflags	@""
	.align	4


	//----- nvinfo : EIATTR_CUDA_API_VERSION
	.align		4
        /*0000*/ 	.byte	0x04, 0x37
        /*0002*/ 	.short	(.L_21 - .L_20)
.L_20:
        /*0004*/ 	.word	0x00000082


	//----- nvinfo : EIATTR_KPARAM_INFO
	.align		4
.L_21:
        /*0008*/ 	.byte	0x04, 0x17
        /*000a*/ 	.short	(.L_23 - .L_22)
.L_22:
        /*000c*/ 	.word	0x00000000
        /*0010*/ 	.short	0x0000
        /*0012*/ 	.short	0x0070
        /*0014*/ 	.byte	0x00, 0xf0, 0x01, 0x10


	//----- nvinfo : EIATTR_SPARSE_MMA_MASK
	.align		4
.L_23:
        /*0018*/ 	.byte	0x03, 0x50
        /*001a*/ 	.short	0x0000


	//----- nvinfo : EIATTR_MAXREG_COUNT
	.align		4
        /*001c*/ 	.byte	0x03, 0x1b
        /*001e*/ 	.short	0x00a8


	//----- nvinfo : EIATTR_NUM_BARRIERS
	.align		4
        /*0020*/ 	.byte	0x02, 0x4c
        /*0022*/ 	.byte	0x01
	.zero		1


	//----- nvinfo : EIATTR_EXTERNS
	.align		4
        /*0024*/ 	.byte	0x04, 0x0f
        /*0026*/ 	.short	(.L_25 - .L_24)


	//   ....[0]....
	.align		4
.L_24:
        /*0028*/ 	.word	index@(__assertfail)


	//----- nvinfo : EIATTR_MERCURY_ISA_VERSION
	.align		4
.L_25:
        /*002c*/ 	.byte	0x03, 0x5f
        /*002e*/ 	.short	0x0101


	//----- nvinfo : EIATTR_INT_WARP_WIDE_INSTR_OFFSETS
	.align		4
        /*0030*/ 	.byte	0x04, 0x31
        /*0032*/ 	.short	(.L_27 - .L_26)


	//   ....[0]....
.L_26:
        /*0034*/ 	.word	0x00000410


	//   ....[1]....
        /*0038*/ 	.word	0x00000440


	//   ....[2]....
        /*003c*/ 	.word	0x00000520


	//----- nvinfo : EIATTR_COOP_GROUP_MASK_REGIDS
	.align		4
.L_27:
        /*0040*/ 	.byte	0x04, 0x29
        /*0042*/ 	.short	(.L_29 - .L_28)


	//   ....[0]....
.L_28:
        /*0044*/ 	.word	0xffffffff


	//   ....[1]....
        /*0048*/ 	.word	0xffffffff


	//   ....[2]....
        /*004c*/ 	.word	0xffffffff


	//   ....[3]....
        /*0050*/ 	.word	0xffffffff


	//   ....[4]....
        /*0054*/ 	.word	0xffffffff


	//----- nvinfo : EIATTR_COOP_GROUP_INSTR_OFFSETS
	.align		4
.L_29:
        /*0058*/ 	.byte	0x04, 0x28
        /*005a*/ 	.short	(.L_31 - .L_30)


	//   ....[0]....
.L_30:
        /*005c*/ 	.word	0x00000060


	//   ....[1]....
        /*0060*/ 	.word	0x00000070


	//   ....[2]....
        /*0064*/ 	.word	0x00000130


	//   ....[3]....
        /*0068*/ 	.word	0x00000320


	//   ....[4]....
        /*006c*/ 	.word	0x00000fd0


	//----- nvinfo : EIATTR_REG_RECONFIG
	.align		4
.L_31:
        /*0070*/ 	.byte	0x01, 0x54
	.zero		2


	//----- nvinfo : EIATTR_SYSCALL_OFFSETS
	.align		4
        /*0074*/ 	.byte	0x04, 0x46
        /*0076*/ 	.short	(.L_33 - .L_32)


	//   ....[0]....
.L_32:
        /*0078*/ 	.word	0x00001190


	//----- nvinfo : EIATTR_MBARRIER_INSTR_OFFSETS
	.align		4
.L_33:
        /*007c*/ 	.byte	0x04, 0x39
        /*007e*/ 	.short	(.L_35 - .L_34)


	//   ....[0]....
.L_34:
        /*0080*/ 	.word	0x00000230
        /*0084*/ 	.word	0x000000ff
        /*0088*/ 	.word	0x00000000
        /*008c*/ 	.short	0x0100
        /*008e*/ 	.byte	0x08
	.zero		1


	//   ....[1]....
        /*0090*/ 	.word	0x00000240
        /*0094*/ 	.word	0x000000ff
        /*0098*/ 	.word	0x00000038
        /*009c*/ 	.short	0x0100
        /*009e*/ 	.byte	0x08
	.zero		1


	//   ....[2]....
        /*00a0*/ 	.word	0x00000250
        /*00a4*/ 	.word	0x000000ff
        /*00a8*/ 	.word	0x00000008
        /*00ac*/ 	.short	0x0100
        /*00ae*/ 	.byte	0x08
	.zero		1


	//   ....[3]....
        /*00b0*/ 	.word	0x00000260
        /*00b4*/ 	.word	0x000000ff
        /*00b8*/ 	.word	0x00000040
        /*00bc*/ 	.short	0x0100
        /*00be*/ 	.byte	0x08
	.zero		1


	//   ....[4]....
        /*00c0*/ 	.word	0x00000270
        /*00c4*/ 	.word	0x000000ff
        /*00c8*/ 	.word	0x00000010
        /*00cc*/ 	.short	0x0100
        /*00ce*/ 	.byte	0x08
	.zero		1


	//   ....[5]....
        /*00d0*/ 	.word	0x00000280
        /*00d4*/ 	.word	0x000000ff
        /*00d8*/ 	.word	0x00000048
        /*00dc*/ 	.short	0x0100
        /*00de*/ 	.byte	0x08
	.zero		1


	//   ....[6]....
        /*00e0*/ 	.word	0x00000290
        /*00e4*/ 	.word	0x000000ff
        /*00e8*/ 	.word	0x00000018
        /*00ec*/ 	.short	0x0100
        /*00ee*/ 	.byte	0x08
	.zero		1


	//   ....[7]....
        /*00f0*/ 	.word	0x000002a0
        /*00f4*/ 	.word	0x000000ff
        /*00f8*/ 	.word	0x00000050
        /*00fc*/ 	.short	0x0100
        /*00fe*/ 	.byte	0x08
	.zero		1


	//   ....[8]....
        /*0100*/ 	.word	0x000002b0
        /*0104*/ 	.word	0x000000ff
        /*0108*/ 	.word	0x00000020
        /*010c*/ 	.short	0x0100
        /*010e*/ 	.byte	0x08
	.zero		1


	//   ....[9]....
        /*0110*/ 	.word	0x000002c0
        /*0114*/ 	.word	0x000000ff
        /*0118*/ 	.word	0x00000058
        /*011c*/ 	.short	0x0100
        /*011e*/ 	.byte	0x08
	.zero		1


	//   ....[10]....
        /*0120*/ 	.word	0x000002d0
        /*0124*/ 	.word	0x000000ff
        /*0128*/ 	.word	0x00000028
        /*012c*/ 	.short	0x0100
        /*012e*/ 	.byte	0x08
	.zero		1


	//   ....[11]....
        /*0130*/ 	.word	0x000002e0
        /*0134*/ 	.word	0x000000ff
        /*0138*/ 	.word	0x00000060
        /*013c*/ 	.short	0x0100
        /*013e*/ 	.byte	0x08
	.zero		1


	//   ....[12]....
        /*0140*/ 	.word	0x000002f0
        /*0144*/ 	.word	0x000000ff
        /*0148*/ 	.word	0x00000030
        /*014c*/ 	.short	0x0100
        /*014e*/ 	.byte	0x08
	.zero		1


	//   ....[13]....
        /*0150*/ 	.word	0x00000300
        /*0154*/ 	.word	0x000000ff
        /*0158*/ 	.word	0x00000068
        /*015c*/ 	.short	0x0100
        /*015e*/ 	.byte	0x08
	.zero		1


	//   ....[14]....
        /*0160*/ 	.word	0x00000590
        /*0164*/ 	.word	0x000000ff
        /*0168*/ 	.word	0x00000080
        /*016c*/ 	.short	0x0100
        /*016e*/ 	.byte	0x06
	.zero		1


	//   ....[15]....
        /*0170*/ 	.word	0x000005f0
        /*0174*/ 	.word	0x000000ff
        /*0178*/ 	.word	0x00000088
        /*017c*/ 	.short	0x0100
        /*017e*/ 	.byte	0x06
	.zero		1


	//   ....[16]....
        /*0180*/ 	.word	0x00001210
        /*0184*/ 	.word	0x00000003
        /*0188*/ 	.word	0x00000000
        /*018c*/ 	.short	0x010a
        /*018e*/ 	.byte	0x3f
	.zero		1


	//   ....[17]....
        /*0190*/ 	.word	0x00001250
        /*0194*/ 	.word	0x00000003
        /*0198*/ 	.word	0x00000000
        /*019c*/ 	.short	0x010a
        /*019e*/ 	.byte	0x3f
	.zero		1


	//   ....[18]....
        /*01a0*/ 	.word	0x00001820
        /*01a4*/ 	.word	0x000000ff
        /*01a8*/ 	.word	0x00000000
        /*01ac*/ 	.short	0x010a
        /*01ae*/ 	.byte	0x09
	.zero		1


	//   ....[19]....
        /*01b0*/ 	.word	0x00001860
        /*01b4*/ 	.word	0x000000ff
        /*01b8*/ 	.word	0x00000000
        /*01bc*/ 	.short	0x010a
        /*01be*/ 	.byte	0x09
	.zero		1


	//   ....[20]....
        /*01c0*/ 	.word	0x00001cf0
        /*01c4*/ 	.word	0x000000ff
        /*01c8*/ 	.word	0x00000000
        /*01cc*/ 	.short	0x0101
        /*01ce*/ 	.byte	0x08
	.zero		1


	//   ....[21]....
        /*01d0*/ 	.word	0x00001f10
        /*01d4*/ 	.word	0x000000ff
        /*01d8*/ 	.word	0x00000000
        /*01dc*/ 	.short	0x0101
        /*01de*/ 	.byte	0x04
	.zero		1


	//   ....[22]....
        /*01e0*/ 	.word	0x0000ad90
        /*01e4*/ 	.word	0x0000000e
        /*01e8*/ 	.word	0x00000038
        /*01ec*/ 	.short	0x010a
        /*01ee*/ 	.byte	0x3f
	.zero		1


	//   ....[23]....
        /*01f0*/ 	.word	0x0000b230
        /*01f4*/ 	.word	0x00000006
        /*01f8*/ 	.word	0x00000088
        /*01fc*/ 	.short	0x0101
        /*01fe*/ 	.byte	0x3f
	.zero		1


	//   ....[24]....
        /*0200*/ 	.word	0x0000b920
        /*0204*/ 	.word	0x00000007
        /*0208*/ 	.word	0x00000000
        /*020c*/ 	.short	0x010a
        /*020e*/ 	.byte	0x3f
	.zero		1


	//   ....[25]....
        /*0210*/ 	.word	0x0000b9a0
        /*0214*/ 	.word	0x00000009
        /*0218*/ 	.word	0x00000000
        /*021c*/ 	.short	0x010a
        /*021e*/ 	.byte	0x3f
	.zero		1


	//   ....[26]....
        /*0220*/ 	.word	0x0000ba30
        /*0224*/ 	.word	0x00000006
        /*0228*/ 	.word	0x00000000
        /*022c*/ 	.short	0x010a
        /*022e*/ 	.byte	0x3f
	.zero		1


	//   ....[27]....
        /*0230*/ 	.word	0x0000bac0
        /*0234*/ 	.word	0x00000009
        /*0238*/ 	.word	0x00000000
        /*023c*/ 	.short	0x010a
        /*023e*/ 	.byte	0x3f
	.zero		1


	//   ....[28]....
        /*0240*/ 	.word	0x0000bb50
        /*0244*/ 	.word	0x00000006
        /*0248*/ 	.word	0x00000000
        /*024c*/ 	.short	0x010a
        /*024e*/ 	.byte	0x3f
	.zero		1


	//   ....[29]....
        /*0250*/ 	.word	0x0000bbe0
        /*0254*/ 	.word	0x00000009
        /*0258*/ 	.word	0x00000000
        /*025c*/ 	.short	0x010a
        /*025e*/ 	.byte	0x3f
	.zero		1


	//   ....[30]....
        /*0260*/ 	.word	0x0000bc70
        /*0264*/ 	.word	0x00000003
        /*0268*/ 	.word	0x00000000
        /*026c*/ 	.short	0x010a
        /*026e*/ 	.byte	0x3f
	.zero		1


	//   ....[31]....
        /*0270*/ 	.word	0x0000bcd0
        /*0274*/ 	.word	0x00000003
        /*0278*/ 	.word	0x00000000
        /*027c*/ 	.short	0x010a
        /*027e*/ 	.byte	0x3f
	.zero		1


	//   ....[32]....
        /*0280*/ 	.word	0x0000bd30
        /*0284*/ 	.word	0x00000004
        /*0288*/ 	.word	0x00000000
        /*028c*/ 	.short	0x010a
        /*028e*/ 	.byte	0x3f
	.zero		1


	//   ....[33]....
        /*0290*/ 	.word	0x0000be00
        /*0294*/ 	.word	0x0000000e
        /*0298*/ 	.word	0x00000038
        /*029c*/ 	.short	0x010a
        /*029e*/ 	.byte	0x3f
	.zero		1


	//   ....[34]....
        /*02a0*/ 	.word	0x0000bed0
        /*02a4*/ 	.word	0x00000007
        /*02a8*/ 	.word	0x00000000
        /*02ac*/ 	.short	0x010a
        /*02ae*/ 	.byte	0x3f
	.zero		1


	//   ....[35]....
        /*02b0*/ 	.word	0x0000bf20
        /*02b4*/ 	.word	0x00000009
        /*02b8*/ 	.word	0x00000000
        /*02bc*/ 	.short	0x010a
        /*02be*/ 	.byte	0x3f
	.zero		1


	//   ....[36]....
        /*02c0*/ 	.word	0x0000bf70
        /*02c4*/ 	.word	0x00000006
        /*02c8*/ 	.word	0x00000000
        /*02cc*/ 	.short	0x010a
        /*02ce*/ 	.byte	0x3f
	.zero		1


	//   ....[37]....
        /*02d0*/ 	.word	0x0000bfc0
        /*02d4*/ 	.word	0x00000009
        /*02d8*/ 	.word	0x00000000
        /*02dc*/ 	.short	0x010a
        /*02de*/ 	.byte	0x3f
	.zero		1


	//   ....[38]....
        /*02e0*/ 	.word	0x0000c010
        /*02e4*/ 	.word	0x00000006
        /*02e8*/ 	.word	0x00000000
        /*02ec*/ 	.short	0x010a
        /*02ee*/ 	.byte	0x3f
	.zero		1


	//   ....[39]....
        /*02f0*/ 	.word	0x0000c060
        /*02f4*/ 	.word	0x00000009
        /*02f8*/ 	.word	0x00000000
        /*02fc*/ 	.short	0x010a
        /*02fe*/ 	.byte	0x3f
	.zero		1


	//----- nvinfo : EIATTR_NUM_MBARRIERS
	.align		4
.L_35:
        /*0300*/ 	.byte	0x03, 0x38
        /*0302*/ 	.short	0x0010


	//----- nvinfo : EIATTR_EXIT_INSTR_OFFSETS
	.align		4
        /*0304*/ 	.byte	0x04, 0x1c
        /*0306*/ 	.short	(.L_37 - .L_36)


	//   ....[0]....
.L_36:
        /*0308*/ 	.word	0x00000640


	//   ....[1]....
        /*030c*/ 	.word	0x00000f00


	//   ....[2]....
        /*0310*/ 	.word	0x0000a400


	//   ....[3]....
        /*0314*/ 	.word	0x0000aa30


	//   ....[4]....
        /*0318*/ 	.word	0x0000bcc0


	//----- nvinfo : EIATTR_MAX_THREADS
	.align		4
.L_37:
        /*031c*/ 	.byte	0x04, 0x05
        /*031e*/ 	.short	(.L_39 - .L_38)
.L_38:
        /*0320*/ 	.word	0x00000180
        /*0324*/ 	.word	0x00000001
        /*0328*/ 	.word	0x00000001


	//----- nvinfo : EIATTR_CRS_STACK_SIZE
	.align		4
.L_39:
        /*032c*/ 	.byte	0x04, 0x1e
        /*032e*/ 	.short	(.L_41 - .L_40)
.L_40:
        /*0330*/ 	.word	0x00000000


	//----- nvinfo : EIATTR_CBANK_PARAM_SIZE
	.align		4
.L_41:
        /*0334*/ 	.byte	0x03, 0x19
        /*0336*/ 	.short	0x0470


	//----- nvinfo : EIATTR_PARAM_CBANK
	.align		4
        /*0338*/ 	.byte	0x04, 0x0a
        /*033a*/ 	.short	(.L_43 - .L_42)
	.align		4
.L_42:
        /*033c*/ 	.word	index@(.nv.constant0._ZN7cutlass13device_kernelINS_4gemm6kernel13GemmUniversalIN4cute5tupleIJiiiiEEENS1_10collective13CollectiveMmaINS1_34MainloopSm90TmaGmmaWarpSpecializedILi7ENS5_IJNS4_1CILi1EEESB_SB_EEENS1_35KernelTmaWarpSpecializedCooperativeEEENS5_IJNSA_ILi128EEENSA_ILi256EEENSA_ILi64EEEEEENS_10tfloat32_tENS5_IJlSB_lEEESJ_SK_NS4_8TiledMMAINS4_8MMA_AtomIJNS4_4SM904GMMA30MMA_64x256x8_F32TF32TF32_SS_TNILNSO_7ScaleInE1ELSQ_1EEEEEENS4_6LayoutINS5_IJNSA_ILi2EEESB_SB_EEENS5_IJSB_NSA_ILi0EEESW_EEEEENS5_IJNS4_10UnderscoreESZ_SZ_EEEEENS4_13SM90_TMA_LOADENS4_14ComposedLayoutINS4_7SwizzleILi3ELi4ELi3EEENS4_18smem_ptr_flag_bitsILi32EEENST_INS5_IJNSA_ILi8EEENSA_ILi32EEEEEENS5_IJS19_SB_EEEEEEEvNS4_8identityES12_S1D_vS1E_EENS_8epilogue10collective6detail29Sm90TmaWarpSpecializedAdapterINS1H_15DefaultEpilogueISJ_SK_SK_NS1G_6thread17LinearCombinationISJ_Li1EffLNS1L_9ScaleType4KindE0ELNS_15FloatRoundStyleE2ESJ_EENS1_15EpilogueDefaultEEEEEvvEEEEvNT_6ParamsE)
        /*0340*/ 	.short	0x0210
        /*0342*/ 	.short	0x0470


	//----- nvinfo : EIATTR_SW_WAR
	.align		4
.L_43:
        /*0344*/ 	.byte	0x04, 0x36
        /*0346*/ 	.short	(.L_45 - .L_44)
.L_44:
        /*0348*/ 	.word	0x00000008
.L_45:


//--------------------- .nv.callgraph             --------------------------
	.section	.nv.callgraph,"",@"SHT_CUDA_CALLGRAPH"
	.align	4
	.sectionentsize	8
	.align		4
        /*0000*/ 	.word	0x00000000
	.align		4
        /*0004*/ 	.word	0xffffffff
	.align		4
        /*0008*/ 	.word	index@(_ZN7cutlass13device_kernelINS_4gemm6kernel13GemmUniversalIN4cute5tupleIJiiiiEEENS1_10collective13CollectiveMmaINS1_34MainloopSm90TmaGmmaWarpSpecializedILi7ENS5_IJNS4_1CILi1EEESB_SB_EEENS1_35KernelTmaWarpSpecializedCooperativeEEENS5_IJNSA_ILi128EEENSA_ILi256EEENSA_ILi64EEEEEENS_10tfloat32_tENS5_IJlSB_lEEESJ_SK_NS4_8TiledMMAINS4_8MMA_AtomIJNS4_4SM904GMMA30MMA_64x256x8_F32TF32TF32_SS_TNILNSO_7ScaleInE1ELSQ_1EEEEEENS4_6LayoutINS5_IJNSA_ILi2EEESB_SB_EEENS5_IJSB_NSA_ILi0EEESW_EEEEENS5_IJNS4_10UnderscoreESZ_SZ_EEEEENS4_13SM90_TMA_LOADENS4_14ComposedLayoutINS4_7SwizzleILi3ELi4ELi3EEENS4_18smem_ptr_flag_bitsILi32EEENST_INS5_IJNSA_ILi8EEENSA_ILi32EEEEEENS5_IJS19_SB_EEEEEEEvNS4_8identityES12_S1D_vS1E_EENS_8epilogue10collective6detail29Sm90TmaWarpSpecializedAdapterINS1H_15DefaultEpilogueISJ_SK_SK_NS1G_6thread17LinearCombinationISJ_Li1EffLNS1L_9ScaleType4KindE0ELNS_15FloatRoundStyleE2ESJ_EENS1_15EpilogueDefaultEEEEEvvEEEEvNT_6ParamsE)
	.align		4
        /*000c*/ 	.word	index@(__assertfail)
	.align		4
        /*0010*/ 	.word	0x00000000
	.align		4
        /*0014*/ 	.word	0xfffffffe
	.align		4
        /*0018*/ 	.word	0x00000000
	.align		4
        /*001c*/ 	.word	0xfffffffd
	.align		4
        /*0020*/ 	.word	0x00000000
	.align		4
        /*0024*/ 	.word	0xfffffffc


//--------------------- .nv.constant4             --------------------------
	.section	.nv.constant4,"a",@progbits
	.align	8
	.align		8
.nv.constant4:
        /*0000*/ 	.dword	__assertfail
	.align		8
        /*0008*/ 	.dword	__unnamed_1
	.align		8
        /*0010*/ 	.dword	_ZN40_INTERNAL_d084133f_4_k_cu_1233d1d3_194824cuda3std3__45__cpo5beginE
	.align		8
        /*0018*/ 	.dword	_ZN40_INTERNAL_d084133f_4_k_cu_1233d1d3_194824cuda3std3__45__cpo3endE
	.align		8
        /*0020*/ 	.dword	_ZN40_INTERNAL_d084133f_4_k_cu_1233d1d3_194824cuda3std3__45__cpo6cbeginE
	.align		8
        /*0028*/ 	.dword	_ZN40_INTERNAL_d084133f_4_k_cu_1233d1d3_194824cuda3std3__45__cpo4cendE
	.align		8
        /*0030*/ 	.dword	_ZN40_INTERNAL_d084133f_4_k_cu_1233d1d3_194824cuda3std3__442_GLOBAL__N__d084133f_4_k_cu_1233d1d3_194826ignoreE
	.align		8
        /*0038*/ 	.dword	_ZN40_INTERNAL_d084133f_4_k_cu_1233d1d3_194824cuda3std3__419piecewise_constructE
	.align		8
        /*0040*/ 	.dword	_ZN40_INTERNAL_d084133f_4_k_cu_1233d1d3_194824cuda3std3__48in_placeE
	.align		8
        /*0048*/ 	.dword	_ZN40_INTERNAL_d084133f_4_k_cu_1233d1d3_194824cuda3std6ranges3__45__cpo4swapE
	.align		8
        /*0050*/ 	.dword	_ZN40_INTERNAL_d084133f_4_k_cu_1233d1d3_194824cuda3std6ranges3__45__cpo9iter_moveE
	.align		8
        /*0058*/ 	.dword	_ZN40_INTERNAL_d084133f_4_k_cu_1233d1d3_194824cute7productE
	.align		8
        /*0060*/ 	.dword	_ZN40_INTERNAL_d084133f_4_k_cu_1233d1d3_194824cute1_E
	.align		8
        /*0068*/ 	.dword	$str$22
	.align		8
        /*0070*/ 	.dword	$str$23


//--------------------- .text._ZN7cutlass13device_kernelINS_4gemm6kernel13GemmUniversalIN4cute5tupleIJiiiiEEENS1_10collective13CollectiveMmaINS1_34MainloopSm90TmaGmmaWarpSpecializedILi7ENS5_IJNS4_1CILi1EEESB_SB_EEENS1_35KernelTmaWarpSpecializedCooperativeEEENS5_IJNSA_ILi128EEENSA_ILi256EEENSA_ILi64EEEEEENS_10tfloat32_tENS5_IJlSB_lEEESJ_SK_NS4_8TiledMMAINS4_8MMA_AtomIJNS4_4SM904GMMA30MMA_64x256x8_F32TF32TF32_SS_TNILNSO_7ScaleInE1ELSQ_1EEEEEENS4_6LayoutINS5_IJNSA_ILi2EEESB_SB_EEENS5_IJSB_NSA_ILi0EEESW_EEEEENS5_IJNS4_10UnderscoreESZ_SZ_EEEEENS4_13SM90_TMA_LOADENS4_14ComposedLayoutINS4_7SwizzleILi3ELi4ELi3EEENS4_18smem_ptr_flag_bitsILi32EEENST_INS5_IJNSA_ILi8EEENSA_ILi32EEEEEENS5_IJS19_SB_EEEEEEEvNS4_8identityES12_S1D_vS1E_EENS_8epilogue10collective6detail29Sm90TmaWarpSpecializedAdapterINS1H_15DefaultEpilogueISJ_SK_SK_NS1G_6thread17LinearCombinationISJ_Li1EffLNS1L_9ScaleType4KindE0ELNS_15FloatRoundStyleE2ESJ_EENS1_15EpilogueDefaultEEEEEvvEEEEvNT_6ParamsE --------------------------
	.section	.text._ZN7cutlass13device_kernelINS_4gemm6kernel13GemmUniversalIN4cute5tupleIJiiiiEEENS1_10collective13CollectiveMmaINS1_34MainloopSm90TmaGmmaWarpSpecializedILi7ENS5_IJNS4_1CILi1EEESB_SB_EEENS1_35KernelTmaWarpSpecializedCooperativeEEENS5_IJNSA_ILi128EEENSA_ILi256EEENSA_ILi64EEEEEENS_10tfloat32_tENS5_IJlSB_lEEESJ_SK_NS4_8TiledMMAINS4_8MMA_AtomIJNS4_4SM904GMMA30MMA_64x256x8_F32TF32TF32_SS_TNILNSO_7ScaleInE1ELSQ_1EEEEEENS4_6LayoutINS5_IJNSA_ILi2EEESB_SB_EEENS5_IJSB_NSA_ILi0EEESW_EEEEENS5_IJNS4_10UnderscoreESZ_SZ_EEEEENS4_13SM90_TMA_LOADENS4_14ComposedLayoutINS4_7SwizzleILi3ELi4ELi3EEENS4_18smem_ptr_flag_bitsILi32EEENST_INS5_IJNSA_ILi8EEENSA_ILi32EEEEEENS5_IJS19_SB_EEEEEEEvNS4_8identityES12_S1D_vS1E_EENS_8epilogue10collective6detail29Sm90TmaWarpSpecializedAdapterINS1H_15DefaultEpilogueISJ_SK_SK_NS1G_6thread17LinearCombinationISJ_Li1EffLNS1L_9ScaleType4KindE0ELNS_15FloatRoundStyleE2ESJ_EENS1_15EpilogueDefaultEEEEEvvEEEEvNT_6ParamsE,"ax",@progbits
	.align	128
.text._ZN7cutlass13device_kernelINS_4gemm6kernel13GemmUniversalIN4cute5tupleIJiiiiEEENS1_10collective13CollectiveMmaINS1_34MainloopSm90TmaGmmaWarpSpecializedILi7ENS5_IJNS4_1CILi1EEESB_SB_EEENS1_35KernelTmaWarpSpecializedCooperativeEEENS5_IJNSA_ILi128EEENSA_ILi256EEENSA_ILi64EEEEEENS_10tfloat32_tENS5_IJlSB_lEEESJ_SK_NS4_8TiledMMAINS4_8MMA_AtomIJNS4_4SM904GMMA30MMA_64x256x8_F32TF32TF32_SS_TNILNSO_7ScaleInE1ELSQ_1EEEEEENS4_6LayoutINS5_IJNSA_ILi2EEESB_SB_EEENS5_IJSB_NSA_ILi0EEESW_EEEEENS5_IJNS4_10UnderscoreESZ_SZ_EEEEENS4_13SM90_TMA_LOADENS4_14ComposedLayoutINS4_7SwizzleILi3ELi4ELi3EEENS4_18smem_ptr_flag_bitsILi32EEENST_INS5_IJNSA_ILi8EEENSA_ILi32EEEEEENS5_IJS19_SB_EEEEEEEvNS4_8identityES12_S1D_vS1E_EENS_8epilogue10collective6detail29Sm90TmaWarpSpecializedAdapterINS1H_15DefaultEpilogueISJ_SK_SK_NS1G_6thread17LinearCombinationISJ_Li1EffLNS1L_9ScaleType4KindE0ELNS_15FloatRoundStyleE2ESJ_EENS1_15EpilogueDefaultEEEEEvvEEEEvNT_6ParamsE:
        .type           _ZN7cutlass13device_kernelINS_4gemm6kernel13GemmUniversalIN4cute5tupleIJiiiiEEENS1_10collective13CollectiveMmaINS1_34MainloopSm90TmaGmmaWarpSpecializedILi7ENS5_IJNS4_1CILi1EEESB_SB_EEENS1_35KernelTmaWarpSpecializedCooperativeEEENS5_IJNSA_ILi128EEENSA_ILi256EEENSA_ILi64EEEEEENS_10tfloat32_tENS5_IJlSB_lEEESJ_SK_NS4_8TiledMMAINS4_8MMA_AtomIJNS4_4SM904GMMA30MMA_64x256x8_F32TF32TF32_SS_TNILNSO_7ScaleInE1ELSQ_1EEEEEENS4_6LayoutINS5_IJNSA_ILi2EEESB_SB_EEENS5_IJSB_NSA_ILi0EEESW_EEEEENS5_IJNS4_10UnderscoreESZ_SZ_EEEEENS4_13SM90_TMA_LOADENS4_14ComposedLayoutINS4_7SwizzleILi3ELi4ELi3EEENS4_18smem_ptr_flag_bitsILi32EEENST_INS5_IJNSA_ILi8EEENSA_ILi32EEEEEENS5_IJS19_SB_EEEEEEEvNS4_8identityES12_S1D_vS1E_EENS_8epilogue10collective6detail29Sm90TmaWarpSpecializedAdapterINS1H_15DefaultEpilogueISJ_SK_SK_NS1G_6thread17LinearCombinationISJ_Li1EffLNS1L_9ScaleType4KindE0ELNS_15FloatRoundStyleE2ESJ_EENS1_15EpilogueDefaultEEEEEvvEEEEvNT_6ParamsE,@function
        .size           _ZN7cutlass13device_kernelINS_4gemm6kernel13GemmUniversalIN4cute5tupleIJiiiiEEENS1_10collective13CollectiveMmaINS1_34MainloopSm90TmaGmmaWarpSpecializedILi7ENS5_IJNS4_1CILi1EEESB_SB_EEENS1_35KernelTmaWarpSpecializedCooperativeEEENS5_IJNSA_ILi128EEENSA_ILi256EEENSA_ILi64EEEEEENS_10tfloat32_tENS5_IJlSB_lEEESJ_SK_NS4_8TiledMMAINS4_8MMA_AtomIJNS4_4SM904GMMA30MMA_64x256x8_F32TF32TF32_SS_TNILNSO_7ScaleInE1ELSQ_1EEEEEENS4_6LayoutINS5_IJNSA_ILi2EEESB_SB_EEENS5_IJSB_NSA_ILi0EEESW_EEEEENS5_IJNS4_10UnderscoreESZ_SZ_EEEEENS4_13SM90_TMA_LOADENS4_14ComposedLayoutINS4_7SwizzleILi3ELi4ELi3EEENS4_18smem_ptr_flag_bitsILi32EEENST_INS5_IJNSA_ILi8EEENSA_ILi32EEEEEENS5_IJS19_SB_EEEEEEEvNS4_8identityES12_S1D_vS1E_EENS_8epilogue10collective6detail29Sm90TmaWarpSpecializedAdapterINS1H_15DefaultEpilogueISJ_SK_SK_NS1G_6thread17LinearCombinationISJ_Li1EffLNS1L_9ScaleType4KindE0ELNS_15FloatRoundStyleE2ESJ_EENS1_15EpilogueDefaultEEEEEvvEEEEvNT_6ParamsE,(.L_x_328 - _ZN7cutlass13device_kernelINS_4gemm6kernel13GemmUniversalIN4cute5tupleIJiiiiEEENS1_10collective13CollectiveMmaINS1_34MainloopSm90TmaGmmaWarpSpecializedILi7ENS5_IJNS4_1CILi1EEESB_SB_EEENS1_35KernelTmaWarpSpecializedCooperativeEEENS5_IJNSA_ILi128EEENSA_ILi256EEENSA_ILi64EEEEEENS_10tfloat32_tENS5_IJlSB_lEEESJ_SK_NS4_8TiledMMAINS4_8MMA_AtomIJNS4_4SM904GMMA30MMA_64x256x8_F32TF32TF32_SS_TNILNSO_7ScaleInE1ELSQ_1EEEEEENS4_6LayoutINS5_IJNSA_ILi2EEESB_SB_EEENS5_IJSB_NSA_ILi0EEESW_EEEEENS5_IJNS4_10UnderscoreESZ_SZ_EEEEENS4_13SM90_TMA_LOADENS4_14ComposedLayoutINS4_7SwizzleILi3ELi4ELi3EEENS4_18smem_ptr_flag_bitsILi32EEENST_INS5_IJNSA_ILi8EEENSA_ILi32EEEEEENS5_IJS19_SB_EEEEEEEvNS4_8identityES12_S1D_vS1E_EENS_8epilogue10collective6detail29Sm90TmaWarpSpecializedAdapterINS1H_15DefaultEpilogueISJ_SK_SK_NS1G_6thread17LinearCombinationISJ_Li1EffLNS1L_9ScaleType4KindE0ELNS_15FloatRoundStyleE2ESJ_EENS1_15EpilogueDefaultEEEEEvvEEEEvNT_6ParamsE)
        .other          _ZN7cutlass13device_kernelINS_4gemm6kernel13GemmUniversalIN4cute5tupleIJiiiiEEENS1_10collective13CollectiveMmaINS1_34MainloopSm90TmaGmmaWarpSpecializedILi7ENS5_IJNS4_1CILi1EEESB_SB_EEENS1_35KernelTmaWarpSpecializedCooperativeEEENS5_IJNSA_ILi128EEENSA_ILi256EEENSA_ILi64EEEEEENS_10tfloat32_tENS5_IJlSB_lEEESJ_SK_NS4_8TiledMMAINS4_8MMA_AtomIJNS4_4SM904GMMA30MMA_64x256x8_F32TF32TF32_SS_TNILNSO_7ScaleInE1ELSQ_1EEEEEENS4_6LayoutINS5_IJNSA_ILi2EEESB_SB_EEENS5_IJSB_NSA_ILi0EEESW_EEEEENS5_IJNS4_10UnderscoreESZ_SZ_EEEEENS4_13SM90_TMA_LOADENS4_14ComposedLayoutINS4_7SwizzleILi3ELi4ELi3EEENS4_18smem_ptr_flag_bitsILi32EEENST_INS5_IJNSA_ILi8EEENSA_ILi32EEEEEENS5_IJS19_SB_EEEEEEEvNS4_8identityES12_S1D_vS1E_EENS_8epilogue10collective6detail29Sm90TmaWarpSpecializedAdapterINS1H_15DefaultEpilogueISJ_SK_SK_NS1G_6thread17LinearCombinationISJ_Li1EffLNS1L_9ScaleType4KindE0ELNS_15FloatRoundStyleE2ESJ_EENS1_15EpilogueDefaultEEEEEvvEEEEvNT_6ParamsE,@"STO_CUDA_ENTRY STV_DEFAULT"
_ZN7cutlass13device_kernelINS_4gemm6kernel13GemmUniversalIN4cute5tupleIJiiiiEEENS1_10collective13CollectiveMmaINS1_34MainloopSm90TmaGmmaWarpSpecializedILi7ENS5_IJNS4_1CILi1EEESB_SB_EEENS1_35KernelTmaWarpSpecializedCooperativeEEENS5_IJNSA_ILi128EEENSA_ILi256EEENSA_ILi64EEEEEENS_10tfloat32_tENS5_IJlSB_lEEESJ_SK_NS4_8TiledMMAINS4_8MMA_AtomIJNS4_4SM904GMMA30MMA_64x256x8_F32TF32TF32_SS_TNILNSO_7ScaleInE1ELSQ_1EEEEEENS4_6LayoutINS5_IJNSA_ILi2EEESB_SB_EEENS5_IJSB_NSA_ILi0EEESW_EEEEENS5_IJNS4_10UnderscoreESZ_SZ_EEEEENS4_13SM90_TMA_LOADENS4_14ComposedLayoutINS4_7SwizzleILi3ELi4ELi3EEENS4_18smem_ptr_flag_bitsILi32EEENST_INS5_IJNSA_ILi8EEENSA_ILi32EEEEEENS5_IJS19_SB_EEEEEEEvNS4_8identityES12_S1D_vS1E_EENS_8epilogue10collective6detail29Sm90TmaWarpSpecializedAdapterINS1H_15DefaultEpilogueISJ_SK_SK_NS1G_6thread17LinearCombinationISJ_Li1EffLNS1L_9ScaleType4KindE0ELNS_15FloatRoundStyleE2ESJ_EENS1_15EpilogueDefaultEEEEEvvEEEEvNT_6ParamsE:
[----:B------:R-:W0:Y:S01]  /*0000*/  LDC R1, c[0x0][0x28] ;  /* 0x00000a00ff017b82 */ /* 0x000e220000000800 */
[----:B------:R-:W1:Y:S01]  /*0010*/  S2R R18, SR_TID.X ;  /* 0x0000000000127919 */ /* 0x000e620000002100 */
[----:B------:R-:W-:Y:S01]  /*0020*/  ELECT P0, URZ, PT ;  /* 0x00000000003f782f */ /* 0x000fe20003800000 */
[----:B------:R-:W-:Y:S01]  /*0030*/  BSSY B0, `(.L_x_0) ;  /* 0x000000f000007945 */ /* 0x000fe20003800000 */
[--C-:B-1----:R-:W-:Y:S02]  /*0040*/  SHF.R.U32.HI R0, RZ, 0x5, R18.reuse ;  /* 0x00000005ff007819 */ /* 0x102fe40000011612 */
[----:B------:R-:W-:-:S03]  /*0050*/  SHF.R.U32.HI R22, RZ, 0x7, R18 ;  /* 0x00000007ff167819 */ /* 0x000fc60000011612 */
[----:B------:R-:W1:Y:S04]  /*0060*/  SHFL.IDX PT, R5, R0, RZ, 0x1f ;  /* 0x00001fff00057589 */ /* 0x000e6800000e0000 */
[----:B------:R2:W3:Y:S01]  /*0070*/  SHFL.IDX PT, R8, R22, RZ, 0x1f ;  /* 0x00001fff16087589 */ /* 0x0004e200000e0000 */
[----:B-1----:R-:W-:-:S13]  /*0080*/  ISETP.NE.OR P0, PT, R5, RZ, !P0 ;  /* 0x000000ff0500720c */ /* 0x002fda0004705670 */
[----:B0-23--:R-:W-:Y:S05]  /*0090*/  @P0 BRA `(.L_x_1) ;  /* 0x0000000000200947 */ /* 0x00dfea0003800000 */
[----:B------:R-:W-:Y:S02]  /*00a0*/  ULDC.64 UR4, c[0x0][0x198] ;  /* 0x0000660000047ab9 */ /* 0x000fe40000000a00 */
[----:B------:R-:W-:Y:S02]  /*00b0*/  UIADD3 UR6, UP0, UR4, 0xf0, URZ ;  /* 0x000000f004067890 */ /* 0x000fe4000ff1e03f */
[----:B------:R-:W-:Y:S02]  /*00c0*/  UIADD3 UR4, UP1, UR4, 0x1f0, URZ ;  /* 0x000001f004047890 */ /* 0x000fe4000ff3e03f */
[----:B------:R-:W-:Y:S02]  /*00d0*/  UIADD3.X UR7, URZ, UR5, URZ, UP0, !UPT ;  /* 0x000000053f077290 */ /* 0x000fe400087fe43f */
[----:B------:R-:W-:-:S07]  /*00e0*/  UIADD3.X UR5, URZ, UR5, URZ, UP1, !UPT ;  /* 0x000000053f057290 */ /* 0x000fce0008ffe43f */
[----:B------:R0:W-:Y:S02]  /*00f0*/  UTMACCTL.PF [UR6] ;  /* 0x00000000060079b9 */ /* 0x0001e40008040000 */
[----:B------:R0:W-:Y:S02]  /*0100*/  UTMACCTL.PF [UR4] ;  /* 0x00000000040079b9 */ /* 0x0001e40008040000 */
[----:B0-----:R-:W-:Y:S01]  /*0110*/  NOP ;  /* 0x0000000000007918 */ /* 0x001fe20000000000 */
.L_x_1:
[----:B------:R-:W-:Y:S05]  /*0120*/  BSYNC B0 ;  /* 0x0000000000007941 */ /* 0x000fea0003800000 */
.L_x_0:
[----:B------:R-:W0:Y:S02]  /*0130*/  SHFL.IDX PT, R2, R0, RZ, 0x1f ;  /* 0x00001fff00027589 */ /* 0x000e2400000e0000 */
[----:B0-----:R-:W-:-:S13]  /*0140*/  ISETP.NE.AND P0, PT, R2, RZ, PT ;  /* 0x000000ff0200720c */ /* 0x001fda0003f05270 */
[----:B------:R-:W-:Y:S05]  /*0150*/  @P0 BRA `(.L_x_2) ;  /* 0x0000000000700947 */ /* 0x000fea0003800000 */
[----:B------:R-:W0:Y:S01]  /*0160*/  S2UR UR8, SR_CgaCtaId ;  /* 0x00000000000879c3 */ /* 0x000e220000008800 */
[----:B------:R-:W-:Y:S01]  /*0170*/  UMOV UR4, 0x400 ;  /* 0x0000040000047882 */ /* 0x000fe20000000000 */
[----:B------:R-:W-:Y:S01]  /*0180*/  UMOV UR5, 0x1 ;  /* 0x0000000100057882 */ /* 0x000fe20000000000 */
[----:B------:R-:W-:Y:S01]  /*0190*/  UMOV UR6, 0x100 ;  /* 0x0000010000067882 */ /* 0x000fe20000000000 */
[----:B------:R-:W-:Y:S01]  /*01a0*/  ELECT P0, URZ, PT ;  /* 0x00000000003f782f */ /* 0x000fe20003800000 */
[----:B------:R-:W-:-:S04]  /*01b0*/  UIADD3 UR6, -UR6, 0x100000, URZ ;  /* 0x0010000006067890 */ /* 0x000fc8000fffe13f */
[----:B------:R-:W-:Y:S02]  /*01c0*/  USHF.L.U32 UR7, UR6, 0xb, URZ ;  /* 0x0000000b06077899 */ /* 0x000fe4000800063f */
[----:B------:R-:W-:Y:S02]  /*01d0*/  USHF.L.U32 UR6, UR6, 0x1, URZ ;  /* 0x0000000106067899 */ /* 0x000fe4000800063f */
[----:B0-----:R-:W-:Y:S02]  /*01e0*/  ULEA UR8, UR8, UR4, 0x18 ;  /* 0x0000000408087291 */ /* 0x001fe4000f8ec03f */
[----:B------:R-:W-:-:S04]  /*01f0*/  UIADD3 UR4, -UR5, 0x100000, URZ ;  /* 0x0010000005047890 */ /* 0x000fc8000fffe13f */
[----:B------:R-:W-:Y:S02]  /*0200*/  USHF.L.U32 UR5, UR4, 0xb, URZ ;  /* 0x0000000b04057899 */ /* 0x000fe4000800063f */
[----:B------:R-:W-:Y:S01]  /*0210*/  USHF.L.U32 UR4, UR4, 0x1, URZ ;  /* 0x0000000104047899 */ /* 0x000fe2000800063f */
[----:B------:R-:W0:Y:S11]  /*0220*/  FENCE.VIEW.ASYNC.S ;  /* 0x00000000000073c6 */ /* 0x000e360000000000 */
[----:B0-----:R0:W1:Y:S01]  /*0230*/  SYNCS.EXCH.64 URZ, [UR8], UR4 ;  /* 0x00000004083f75b2 */ /* 0x0010620008000100 */
[----:B------:R0:W2:Y:S01]  /*0240*/  SYNCS.EXCH.64 URZ, [UR8+0x38], UR6 ;  /* 0x00003806083f75b2 */ /* 0x0000a20008000100 */
[----:B------:R0:W3:Y:S01]  /*0250*/  SYNCS.EXCH.64 URZ, [UR8+0x8], UR4 ;  /* 0x00000804083f75b2 */ /* 0x0000e20008000100 */
[----:B------:R0:W4:Y:S01]  /*0260*/  SYNCS.EXCH.64 URZ, [UR8+0x40], UR6 ;  /* 0x00004006083f75b2 */ /* 0x0001220008000100 */
[----:B------:R0:W0:Y:S01]  /*0270*/  SYNCS.EXCH.64 URZ, [UR8+0x10], UR4 ;  /* 0x00001004083f75b2 */ /* 0x0000220008000100 */
        /* <DEDUP_REMOVED lines=9> */
[----:B------:R-:W-:Y:S01]  /*0310*/  NOP ;  /* 0x0000000000007918 */ /* 0x000fe20000000000 */
.L_x_2:
[----:B------:R-:W5:Y:S01]  /*0320*/  SHFL.IDX PT, R0, R0, RZ, 0x1f ;  /* 0x00001fff00007589 */ /* 0x000f6200000e0000 */
[----:B------:R-:W-:Y:S01]  /*0330*/  ELECT P0, URZ, PT ;  /* 0x00000000003f782f */ /* 0x000fe20003800000 */
[----:B------:R-:W1:Y:S01]  /*0340*/  LDC R2, c[0x0][0x65c] ;  /* 0x00019700ff027b82 */ /* 0x000e620000000800 */
[----:B------:R-:W-:Y:S01]  /*0350*/  SHF.R.S32.HI R6, RZ, 0x1f, R5 ;  /* 0x0000001fff067819 */ /* 0x000fe20000011405 */
[----:B------:R-:W2:Y:S01]  /*0360*/  S2R R3, SR_CTAID.Y ;  /* 0x0000000000037919 */ /* 0x000ea20000002600 */
[----:B0-----:R-:W-:Y:S01]  /*0370*/  UMOV UR4, 0x20 ;  /* 0x0000002000047882 */ /* 0x001fe20000000000 */
[----:B------:R-:W-:Y:S01]  /*0380*/  ISETP.NE.AND P2, PT, R8, RZ, PT ;  /* 0x000000ff0800720c */ /* 0x000fe20003f45270 */
[----:B------:R-:W-:Y:S01]  /*0390*/  NOP ;  /* 0x0000000000007918 */ /* 0x000fe20000000000 */
[----:B------:R-:W0:Y:S01]  /*03a0*/  S2R R4, SR_CTAID.X ;  /* 0x0000000000047919 */ /* 0x000e220000002500 */
[----:B------:R-:W-:Y:S01]  /*03b0*/  LEA.HI R6, R6, R5, RZ, 0x2 ;  /* 0x0000000506067211 */ /* 0x000fe200078f10ff */
[----:B------:R-:W-:Y:S01]  /*03c0*/  NOP ;  /* 0x0000000000007918 */ /* 0x000fe20000000000 */
[----:B-----5:R-:W-:-:S02]  /*03d0*/  ISETP.NE.OR P0, PT, R0, RZ, !P0 ;  /* 0x000000ff0000720c */ /* 0x020fc40004705670 */
[----:B-1----:R-:W-:-:S04]  /*03e0*/  ISETP.NE.AND P3, PT, R2, 0x1, PT ;  /* 0x000000010200780c */ /* 0x002fc80003f65270 */
[----:B------:R-:W-:Y:S02]  /*03f0*/  P2R R0, PR, RZ, 0x8 ;  /* 0x00000008ff007803 */ /* 0x000fe40000000000 */
[----:B------:R-:W-:-:S05]  /*0400*/  LOP3.LUT R0, R6, 0xfffffffc, RZ, 0xc0, !PT ;  /* 0xfffffffc06007812 */ /* 0x000fca00078ec0ff */
[----:B------:R-:W-:Y:S01]  /*0410*/  VOTEU.ALL UP0, P0 ;  /* 0x00000000003f7886 */ /* 0x000fe20000000000 */
[----:B------:R-:W-:Y:S01]  /*0420*/  IMAD.IADD R0, R5, 0x1, -R0 ;  /* 0x0000000105007824 */ /* 0x000fe200078e0a00 */
[----:B------:R-:W0:Y:S01]  /*0430*/  @P3 LDC R17, c[0x0][0x10] ;  /* 0x00000400ff113b82 */ /* 0x000e220000000800 */
[----:B------:R-:W-:Y:S01]  /*0440*/  VOTEU.ALL UP1, P0 ;  /* 0x00000000003f7886 */ /* 0x000fe20000020000 */
[----:B--2---:R-:W-:Y:S01]  /*0450*/  @P3 IMAD.MOV.U32 R6, RZ, RZ, R3 ;  /* 0x000000ffff063224 */ /* 0x004fe200078e0003 */
[----:B------:R-:W-:Y:S01]  /*0460*/  @!UP0 UMOV UR6, 0x400 ;  /* 0x0000040000068882 */ /* 0x000fe20000000000 */
[----:B------:R-:W-:-:S04]  /*0470*/  @!UP0 UIADD3 UR4, -UR4, 0x100000, URZ ;  /* 0x0010000004048890 */ /* 0x000fc8000fffe13f */
[----:B------:R-:W-:Y:S02]  /*0480*/  @!UP0 USHF.L.U32 UR5, UR4, 0xb, URZ ;  /* 0x0000000b04058899 */ /* 0x000fe4000800063f */
[----:B------:R-:W-:Y:S01]  /*0490*/  @!UP0 USHF.L.U32 UR4, UR4, 0x1, URZ ;  /* 0x0000000104048899 */ /* 0x000fe2000800063f */
[----:B------:R-:W-:Y:S02]  /*04a0*/  @P3 IMAD.MOV.U32 R7, RZ, RZ, RZ ;  /* 0x000000ffff073224 */ /* 0x000fe400078e00ff */
[----:B------:R-:W-:Y:S01]  /*04b0*/  IMAD.MOV.U32 R5, RZ, RZ, RZ ;  /* 0x000000ffff057224 */ /* 0x000fe200078e00ff */
[----:B------:R-:W1:Y:S01]  /*04c0*/  @!UP0 S2UR UR7, SR_CgaCtaId ;  /* 0x00000000000789c3 */ /* 0x000e620000008800 */
[----:B------:R-:W-:-:S07]  /*04d0*/  @P3 IMAD.MOV.U32 R11, RZ, RZ, RZ ;  /* 0x000000ffff0b3224 */ /* 0x000fce00078e00ff */
[----:B------:R-:W2:Y:S01]  /*04e0*/  @!P3 LDC R9, c[0x0][0xc] ;  /* 0x00000300ff09bb82 */ /* 0x000ea20000000800 */
[----:B0-----:R-:W-:-:S04]  /*04f0*/  @P3 IMAD.WIDE.U32 R16, R4, R17, R6 ;  /* 0x0000001104103225 */ /* 0x001fc800078e0006 */
[----:B------:R-:W-:Y:S01]  /*0500*/  @P3 IMAD.IADD R17, R17, 0x1, R11 ;  /* 0x0000000111113824 */ /* 0x000fe200078e020b */
[----:B-1----:R-:W-:Y:S01]  /*0510*/  @!UP0 ULEA UR6, UR7, UR6, 0x18 ;  /* 0x0000000607068291 */ /* 0x002fe2000f8ec03f */
[----:B------:R-:W-:Y:S01]  /*0520*/  VOTEU.ALL UP0, P0 ;  /* 0x00000000003f7886 */ /* 0x000fe20000000000 */
[----:B------:R-:W-:-:S04]  /*0530*/  ISETP.NE.AND P0, PT, R0, 0x3, PT ;  /* 0x000000030000780c */ /* 0x000fc80003f05270 */
[----:B------:R-:W-:Y:S01]  /*0540*/  ISETP.EQ.OR P0, PT, R0, RZ, !P0 ;  /* 0x000000ff0000720c */ /* 0x000fe20004702670 */
[----:B--2---:R-:W-:-:S03]  /*0550*/  @!P3 IMAD.WIDE.U32 R6, R9, R3, R4 ;  /* 0x000000030906b225 */ /* 0x004fc600078e0004 */
[C---:B------:R-:W-:Y:S01]  /*0560*/  ISETP.EQ.AND P0, PT, R8.reuse, RZ, P0 ;  /* 0x000000ff0800720c */ /* 0x040fe20000702270 */
[----:B------:R-:W-:Y:S01]  /*0570*/  VIADD R8, R8, 0xffffffff ;  /* 0xffffffff08087836 */ /* 0x000fe20000000000 */
[----:B------:R-:W0:Y:S02]  /*0580*/  FENCE.VIEW.ASYNC.S ;  /* 0x00000000000073c6 */ /* 0x000e240000000000 */
[----:B0-----:R0:W3:Y:S01]  /*0590*/  @!UP0 SYNCS.EXCH.64 URZ, [UR6+0x80], UR4 ;  /* 0x00008004063f85b2 */ /* 0x0010e20008000100 */
[----:B------:R-:W-:Y:S01]  /*05a0*/  @!P3 IMAD.MOV.U32 R16, RZ, RZ, R6 ;  /* 0x000000ffff10b224 */ /* 0x000fe200078e0006 */
[----:B------:R-:W-:Y:S01]  /*05b0*/  SEL R19, RZ, 0x1, !P0 ;  /* 0x00000001ff137807 */ /* 0x000fe20004000000 */
[----:B------:R-:W-:Y:S01]  /*05c0*/  @!P3 IMAD.MOV.U32 R17, RZ, RZ, R7 ;  /* 0x000000ffff11b224 */ /* 0x000fe200078e0007 */
[----:B------:R-:W-:-:S04]  /*05d0*/  ISETP.GE.U32.AND P1, PT, R8, 0x2, PT ;  /* 0x000000020800780c */ /* 0x000fc80003f26070 */
[----:B------:R-:W-:Y:S01]  /*05e0*/  SEL R19, R19, 0x2, P1 ;  /* 0x0000000213137807 */ /* 0x000fe20000800000 */
[----:B------:R0:W3:Y:S01]  /*05f0*/  @!UP1 SYNCS.EXCH.64 URZ, [UR6+0x88], UR4 ;  /* 0x00008804063f95b2 */ /* 0x0000e20008000100 */
[----:B------:R-:W-:Y:S01]  /*0600*/  NOP ;  /* 0x0000000000007918 */ /* 0x000fe20000000000 */
[----:B---34-:R-:W-:Y:S06]  /*0610*/  BAR.SYNC.DEFER_BLOCKING 0x0 ;  /* 0x0000000000007b1d */ /* 0x018fec0000010000 */
[----:B------:R-:W-:Y:S05]  /*0620*/  @!P2 BRA `(.L_x_3) ;  /* 0x0000009c0078a947 */ /* 0x000fea0003800000 */
[----:B------:R-:W-:-:S13]  /*0630*/  ISETP.GT.U32.AND P0, PT, R8, 0x1, PT ;  /* 0x000000010800780c */ /* 0x000fda0003f04070 */
[----:B0-----:R-:W-:Y:S05]  /*0640*/  @P0 EXIT ;  /* 0x000000000000094d */ /* 0x001fea0003800000 */
[----:B------:R-:W-:Y:S01]  /*0650*/  ULDC.64 UR4, c[0x0][0x650] ;  /* 0x0001940000047ab9 */ /* 0x000fe20000000a00 */
[----:B------:R-:W-:Y:S01]  /*0660*/  PRMT R0, RZ, 0x7610, R0 ;  /* 0x00007610ff007816 */ /* 0x000fe20000000000 */
[----:B------:R-:W-:Y:S01]  /*0670*/  IMAD.MOV.U32 R153, RZ, RZ, -0x1 ;  /* 0xffffffffff997424 */ /* 0x000fe200078e00ff */
[----:B------:R-:W-:Y:S01]  /*0680*/  ISETP.GE.U32.AND P0, PT, R16, UR4, PT ;  /* 0x0000000410007c0c */ /* 0x000fe2000bf06070 */
[----:B------:R-:W-:Y:S02]  /*0690*/  IMAD.MOV.U32 R152, RZ, RZ, -0x1 ;  /* 0xffffffffff987424 */ /* 0x000fe400078e00ff */
[----:B------:R-:W-:Y:S01]  /*06a0*/  IMAD.MOV.U32 R23, RZ, RZ, -0x1 ;  /* 0xffffffffff177424 */ /* 0x000fe200078e00ff */
[----:B------:R-:W-:-:S13]  /*06b0*/  ISETP.GE.U32.AND.EX P0, PT, R17, UR5, PT, P0 ;  /* 0x0000000511007c0c */ /* 0x000fda000bf06100 */
[----:B------:R-:W-:Y:S05]  /*06c0*/  @P0 BRA `(.L_x_4) ;  /* 0x0000000400540947 */ /* 0x000fea0003800000 */
[----:B------:R-:W0:Y:S01]  /*06d0*/  LDC.64 R14, c[0x0][0x628] ;  /* 0x00018a00ff0e7b82 */ /* 0x000e220000000a00 */
[----:B------:R-:W-:Y:S02]  /*06e0*/  IMAD.MOV.U32 R6, RZ, RZ, R16 ;  /* 0x000000ffff067224 */ /* 0x000fe400078e0010 */
[----:B------:R-:W-:-:S05]  /*06f0*/  IMAD.MOV.U32 R7, RZ, RZ, R17 ;  /* 0x000000ffff077224 */ /* 0x000fca00078e0011 */
[----:B------:R-:W1:Y:S08]  /*0700*/  LDC R0, c[0x0][0x630] ;  /* 0x00018c00ff007b82 */ /* 0x000e700000000800 */
[----:B------:R-:W2:Y:S01]  /*0710*/  LDC.64 R20, c[0x0][0x620] ;  /* 0x00018800ff147b82 */ /* 0x000ea20000000a00 */
[----:B0-----:R-:W-:-:S04]  /*0720*/  ISETP.NE.U32.AND P0, PT, R14, RZ, PT ;  /* 0x000000ff0e00720c */ /* 0x001fc80003f05070 */
[----:B------:R-:W-:-:S13]  /*0730*/  ISETP.NE.AND.EX P0, PT, R15, RZ, PT, P0 ;  /* 0x000000ff0f00720c */ /* 0x000fda0003f05300 */
[----:B-12---:R-:W-:Y:S05]  /*0740*/  @!P0 BRA `(.L_x_5) ;  /* 0x0000000000288947 */ /* 0x006fea0003800000 */
[----:B------:R-:W0:Y:S02]  /*0750*/  LDC R11, c[0x0][0x634] ;  /* 0x00018d00ff0b7b82 */ /* 0x000e240000000800 */
[----:B0-----:R-:W-:-:S05]  /*0760*/  IADD3 R11, P0, R16, R11, RZ ;  /* 0x0000000b100b7210 */ /* 0x001fca0007f1e0ff */
[----:B------:R-:W-:-:S04]  /*0770*/  IMAD.X R13, RZ, RZ, R17, P0 ;  /* 0x000000ffff0d7224 */ /* 0x000fc800000e0611 */
[----:B------:R-:W-:-:S04]  /*0780*/  IMAD.WIDE.U32 R6, R13, R14, RZ ;  /* 0x0000000e0d067225 */ /* 0x000fc800078e00ff */
[----:B------:R-:W-:-:S04]  /*0790*/  IMAD.WIDE.U32 R8, P0, R11, R15, R6 ;  /* 0x0000000f0b087225 */ /* 0x000fc80007800006 */
[----:B------:R-:W-:-:S04]  /*07a0*/  IMAD.WIDE.U32 R6, R11, R14, RZ ;  /* 0x0000000e0b067225 */ /* 0x000fc800078e00ff */
[----:B------:R-:W-:Y:S01]  /*07b0*/  IMAD.X R11, RZ, RZ, RZ, P0 ;  /* 0x000000ffff0b7224 */ /* 0x000fe200000e06ff */
[----:B------:R-:W-:Y:S01]  /*07c0*/  IADD3 RZ, P0, R7, R8, RZ ;  /* 0x0000000807ff7210 */ /* 0x000fe20007f1e0ff */
[----:B------:R-:W-:-:S04]  /*07d0*/  IMAD.MOV.U32 R10, RZ, RZ, R9 ;  /* 0x000000ffff0a7224 */ /* 0x000fc800078e0009 */
[----:B------:R-:W-:-:S08]  /*07e0*/  IMAD.WIDE.U32.X R6, R13, R15, R10, P0 ;  /* 0x0000000f0d067225 */ /* 0x000fd000000e040a */
.L_x_5:
[-CC-:B------:R-:W-:Y:S01]  /*07f0*/  SHF.R.U64 R23, R6, R0.reuse, R7.reuse ;  /* 0x0000000006177219 */ /* 0x180fe20000001207 */
[----:B------:R-:W0:Y:S01]  /*0800*/  LDC R10, c[0x0][0x618] ;  /* 0x00018600ff0a7b82 */ /* 0x000e220000000800 */
[----:B------:R-:W-:Y:S01]  /*0810*/  SHF.R.U32.HI R5, RZ, R0, R7 ;  /* 0x00000000ff057219 */ /* 0x000fe20000011607 */
[----:B------:R-:W-:Y:S01]  /*0820*/  ULDC UR4, c[0x0][0x150] ;  /* 0x0000540000047ab9 */ /* 0x000fe20000000800 */
[----:B------:R-:W-:Y:S02]  /*0830*/  IADD3 R9, P0, RZ, -R23, RZ ;  /* 0x80000017ff097210 */ /* 0x000fe40007f1e0ff */
[----:B------:R-:W-:-:S03]  /*0840*/  I2FP.F32.U32 R0, R4 ;  /* 0x0000000400007245 */ /* 0x000fc60000201000 */
[----:B------:R-:W1:Y:S01]  /*0850*/  LDC.64 R28, c[0x0][0x640] ;  /* 0x00019000ff1c7b82 */ /* 0x000e620000000a00 */
[----:B------:R-:W-:Y:S02]  /*0860*/  IMAD.X R11, RZ, RZ, ~R5, P0 ;  /* 0x000000ffff0b7224 */ /* 0x000fe400000e0e05 */
[----:B------:R-:W-:Y:S01]  /*0870*/  FMUL R0, R0, UR4 ;  /* 0x0000000400007c20 */ /* 0x000fe20008400000 */
[----:B------:R-:W-:Y:S01]  /*0880*/  IMAD.WIDE.U32 R6, R9, R20, R16 ;  /* 0x0000001409067225 */ /* 0x000fe200078e0010 */
[----:B------:R-:W-:-:S03]  /*0890*/  ULDC UR4, c[0x0][0x154] ;  /* 0x0000550000047ab9 */ /* 0x000fc60000000800 */
[----:B------:R-:W-:Y:S01]  /*08a0*/  IMAD R8, R11, R20, RZ ;  /* 0x000000140b087224 */ /* 0x000fe200078e02ff */
[----:B------:R-:W2:Y:S01]  /*08b0*/  LDC R5, c[0x0][0x144] ;  /* 0x00005100ff057b82 */ /* 0x000ea20000000800 */
[----:B------:R-:W3:Y:S02]  /*08c0*/  F2I.U32.TRUNC.NTZ R0, R0 ;  /* 0x0000000000007305 */ /* 0x000ee4000020f000 */
[----:B------:R-:W-:-:S04]  /*08d0*/  IMAD R9, R9, R21, R8 ;  /* 0x0000001509097224 */ /* 0x000fc800078e0208 */
[----:B------:R-:W-:Y:S01]  /*08e0*/  IMAD.IADD R7, R7, 0x1, R9 ;  /* 0x0000000107077824 */ /* 0x000fe200078e0209 */
[----:B------:R-:W4:Y:S01]  /*08f0*/  LDC R12, c[0x0][0x608] ;  /* 0x00018200ff0c7b82 */ /* 0x000f220000000800 */
[----:B------:R-:W-:-:S03]  /*0900*/  IMAD.MOV.U32 R9, RZ, RZ, -0x1 ;  /* 0xffffffffff097424 */ /* 0x000fc600078e00ff */
[-CC-:B0-----:R-:W-:Y:S02]  /*0910*/  SHF.R.U64 R20, R6, R10.reuse, R7.reuse ;  /* 0x0000000a06147219 */ /* 0x181fe40000001207 */
[----:B------:R-:W-:Y:S02]  /*0920*/  I2FP.F32.U32 R6, R3 ;  /* 0x0000000300067245 */ /* 0x000fe40000201000 */
[----:B------:R-:W0:Y:S01]  /*0930*/  LDC R26, c[0x0][0x658] ;  /* 0x00019600ff1a7b82 */ /* 0x000e220000000800 */
[----:B-1----:R-:W-:Y:S01]  /*0940*/  ISETP.NE.U32.AND P0, PT, R28, RZ, PT ;  /* 0x000000ff1c00720c */ /* 0x002fe20003f05070 */
[----:B---3--:R-:W-:Y:S01]  /*0950*/  IMAD.MOV R8, RZ, RZ, -R0 ;  /* 0x000000ffff087224 */ /* 0x008fe200078e0a00 */
[----:B------:R-:W-:Y:S01]  /*0960*/  SHF.R.U32.HI R7, RZ, R10, R7 ;  /* 0x0000000aff077219 */ /* 0x000fe20000011607 */
[----:B------:R-:W-:Y:S01]  /*0970*/  FMUL R6, R6, UR4 ;  /* 0x0000000406067c20 */ /* 0x000fe20008400000 */
[----:B------:R-:W-:-:S03]  /*0980*/  ISETP.NE.AND.EX P0, PT, R29, RZ, PT, P0 ;  /* 0x000000ff1d00720c */ /* 0x000fc60003f05300 */
[----:B------:R-:W1:Y:S01]  /*0990*/  LDC R14, c[0x0][0x148] ;  /* 0x00005200ff0e7b82 */ /* 0x000e620000000800 */
[----:B--2---:R-:W-:-:S07]  /*09a0*/  IMAD R0, R5, R8, R4 ;  /* 0x0000000805007224 */ /* 0x004fce00078e0204 */
[----:B------:R-:W2:Y:S01]  /*09b0*/  LDC R24, c[0x0][0x600] ;  /* 0x00018000ff187b82 */ /* 0x000ea20000000800 */
[-CC-:B----4-:R-:W-:Y:S02]  /*09c0*/  SHF.R.U64 R30, R20, R12.reuse, R7.reuse ;  /* 0x0000000c141e7219 */ /* 0x190fe40000001207 */
[----:B------:R-:W-:Y:S01]  /*09d0*/  SHF.R.U32.HI R5, RZ, R12, R7 ;  /* 0x0000000cff057219 */ /* 0x000fe20000011607 */
[----:B------:R-:W-:Y:S01]  /*09e0*/  IMAD.MOV.U32 R7, RZ, RZ, 0x1 ;  /* 0x00000001ff077424 */ /* 0x000fe200078e00ff */
[----:B------:R3:W4:Y:S03]  /*09f0*/  F2I.U32.TRUNC.NTZ R12, R6 ;  /* 0x00000006000c7305 */ /* 0x000726000020f000 */
[----:B------:R-:W1:Y:S01]  /*0a00*/  LDC R15, c[0x0][0x648] ;  /* 0x00019200ff0f7b82 */ /* 0x000e620000000800 */
[-C--:B0-----:R-:W-:Y:S02]  /*0a10*/  SHF.L.U32 R4, R9, R26.reuse, RZ ;  /* 0x0000001a09047219 */ /* 0x081fe400000006ff */
[----:B------:R-:W-:-:S02]  /*0a20*/  SHF.R.U64 R32, R30, R26, R5 ;  /* 0x0000001a1e207219 */ /* 0x000fc40000001205 */
[----:B------:R-:W-:Y:S02]  /*0a30*/  LOP3.LUT R11, RZ, R4, RZ, 0x33, !PT ;  /* 0x00000004ff0b7212 */ /* 0x000fe400078e33ff */
[-C--:B------:R-:W-:Y:S01]  /*0a40*/  SHF.R.U32.HI R5, RZ, R26.reuse, R5 ;  /* 0x0000001aff057219 */ /* 0x080fe20000011605 */
[----:B------:R-:W0:Y:S01]  /*0a50*/  LDC R21, c[0x0][0x638] ;  /* 0x00018e00ff157b82 */ /* 0x000e220000000800 */
[----:B------:R-:W-:Y:S01]  /*0a60*/  SHF.L.U32 R10, R7, R26, RZ ;  /* 0x0000001a070a7219 */ /* 0x000fe200000006ff */
[----:B------:R-:W-:-:S06]  /*0a70*/  IMAD.MOV.U32 R4, RZ, RZ, R32 ;  /* 0x000000ffff047224 */ /* 0x000fcc00078e0020 */
[----:B------:R-:W0:Y:S01]  /*0a80*/  LDC R153, c[0x0][0x610] ;  /* 0x00018400ff997b82 */ /* 0x000e220000000800 */
[----:B---34-:R-:W-:Y:S05]  /*0a90*/  @!P0 BRA `(.L_x_6) ;  /* 0x0000000000288947 */ /* 0x018fea0003800000 */
[----:B------:R-:W3:Y:S02]  /*0aa0*/  LDC R9, c[0x0][0x64c] ;  /* 0x00019300ff097b82 */ /* 0x000ee40000000800 */
[----:B---3--:R-:W-:-:S05]  /*0ab0*/  IADD3 R9, P0, R32, R9, RZ ;  /* 0x0000000920097210 */ /* 0x008fca0007f1e0ff */
        /* <DEDUP_REMOVED lines=8> */
.L_x_6:
[----:B-1----:R-:W-:Y:S01]  /*0b40*/  SHF.R.U64 R4, R4, R15, R5 ;  /* 0x0000000f04047219 */ /* 0x002fe20000001205 */
[----:B--2---:R-:W-:Y:S01]  /*0b50*/  VIADD R5, R24, 0xffffffff ;  /* 0xffffffff18057836 */ /* 0x004fe20000000000 */
[----:B------:R-:W-:Y:S01]  /*0b60*/  LOP3.LUT R11, R30, R11, RZ, 0xc0, !PT ;  /* 0x0000000b1e0b7212 */ /* 0x000fe200078ec0ff */
[----:B------:R-:W-:Y:S02]  /*0b70*/  IMAD.MOV R12, RZ, RZ, -R12 ;  /* 0x000000ffff0c7224 */ /* 0x000fe400078e0a0c */
[----:B------:R-:W-:Y:S02]  /*0b80*/  IMAD.MOV R6, RZ, RZ, -R4 ;  /* 0x000000ffff067224 */ /* 0x000fe400078e0a04 */
[----:B------:R-:W-:Y:S01]  /*0b90*/  IMAD R11, R10, R4, R11 ;  /* 0x000000040a0b7224 */ /* 0x000fe200078e020b */
[----:B------:R-:W-:Y:S01]  /*0ba0*/  LOP3.LUT R4, R20, R5, RZ, 0xc0, !PT ;  /* 0x0000000514047212 */ /* 0x000fe200078ec0ff */
[----:B------:R-:W-:Y:S02]  /*0bb0*/  @P3 IMAD R0, R14, R12, R3 ;  /* 0x0000000c0e003224 */ /* 0x000fe400078e0203 */
[----:B0-----:R-:W-:-:S02]  /*0bc0*/  IMAD R3, R6, R21, R32 ;  /* 0x0000001506037224 */ /* 0x001fc400078e0220 */
[----:B------:R-:W-:Y:S02]  /*0bd0*/  IMAD R153, R11, R153, R0 ;  /* 0x000000990b997224 */ /* 0x000fe400078e0200 */
[----:B------:R-:W-:Y:S02]  /*0be0*/  IMAD R4, R3, R24, R4 ;  /* 0x0000001803047224 */ /* 0x000fe400078e0204 */
[----:B------:R-:W-:-:S03]  /*0bf0*/  IMAD.MOV.U32 R0, RZ, RZ, 0x1 ;  /* 0x00000001ff007424 */ /* 0x000fc600078e00ff */
[----:B------:R-:W-:Y:S02]  /*0c00*/  SEL R152, R4, R153, !P3 ;  /* 0x0000009904987207 */ /* 0x000fe40005800000 */
[----:B------:R-:W-:-:S07]  /*0c10*/  SEL R153, R153, R4, !P3 ;  /* 0x0000000499997207 */ /* 0x000fce0005800000 */
.L_x_4:
[----:B------:R-:W-:-:S08]  /*0c20*/  NOP ;  /* 0x0000000000007918 */ /* 0x000fd00000000000 */
[----:B------:R-:W0:Y:S02]  /*0c30*/  USETMAXREG.TRY_ALLOC.CTAPOOL UP0, 0xe8 ;  /* 0x000000e8000079c8 */ /* 0x000e240008000600 */
[----:B0-----:R-:W-:-:S13]  /*0c40*/  PLOP3.LUT P0, PT, PT, PT, UP0, 0x80, 0x0 ;  /* 0x000000000000781c */ /* 0x001fda0003f0f008 */
[----:B------:R-:W-:Y:S05]  /*0c50*/  @!P0 BRA `(.L_x_4) ;  /* 0xfffffffc00f08947 */ /* 0x000fea000383ffff */
[----:B------:R-:W-:Y:S01]  /*0c60*/  ULDC.64 UR4, c[0x0][0x598] ;  /* 0x0001660000047ab9 */ /* 0x000fe20000000a00 */
[----:B------:R-:W-:Y:S01]  /*0c70*/  ULDC.64 UR36, c[0x0][0x208] ;  /* 0x0000820000247ab9 */ /* 0x000fe20000000a00 */
[----:B------:R-:W-:-:S04]  /*0c80*/  ISETP.NE.U32.AND P0, PT, RZ, UR4, PT ;  /* 0x00000004ff007c0c */ /* 0x000fc8000bf05070 */
[----:B------:R-:W-:-:S13]  /*0c90*/  ISETP.NE.AND.EX P0, PT, RZ, UR5, PT, P0 ;  /* 0x00000005ff007c0c */ /* 0x000fda000bf05300 */
[----:B------:R-:W-:Y:S05]  /*0ca0*/  @!P0 BRA `(.L_x_7) ;  /* 0x00000000001c8947 */ /* 0x000fea0003800000 */
[----:B------:R-:W0:Y:S02]  /*0cb0*/  LDC.64 R4, c[0x0][0x598] ;  /* 0x00016600ff047b82 */ /* 0x000e240000000a00 */
[----:B0-----:R-:W2:Y:S02]  /*0cc0*/  LDG.E.64 R4, desc[UR36][R4.64] ;  /* 0x0000002404047981 */ /* 0x001ea4000c1e1b00 */
[----:B--2---:R-:W-:-:S04]  /*0cd0*/  ISETP.NE.U32.AND P0, PT, R4, RZ, PT ;  /* 0x000000ff0400720c */ /* 0x004fc80003f05070 */
[----:B------:R-:W-:-:S13]  /*0ce0*/  ISETP.NE.AND.EX P0, PT, R5, RZ, PT, P0 ;  /* 0x000000ff0500720c */ /* 0x000fda0003f05300 */
[----:B------:R-:W-:Y:S05]  /*0cf0*/  @!P0 BRA `(.L_x_7) ;  /* 0x0000000000088947 */ /* 0x000fea0003800000 */
[----:B------:R0:W5:Y:S01]  /*0d00*/  LD.E R154, desc[UR36][R4.64] ;  /* 0x00000024049a7980 */ /* 0x000162000c101900 */
[----:B------:R-:W-:Y:S05]  /*0d10*/  BRA `(.L_x_8) ;  /* 0x0000000000247947 */ /* 0x000fea0003800000 */
.L_x_7:
[----:B------:R-:W-:Y:S02]  /*0d20*/  ULDC.64 UR4, c[0x0][0x588] ;  /* 0x0001620000047ab9 */ /* 0x000fe40000000a00 */
[----:B------:R-:W-:-:S04]  /*0d30*/  ISETP.NE.U32.AND P0, PT, RZ, UR4, PT ;  /* 0x00000004ff007c0c */ /* 0x000fc8000bf05070 */
[----:B------:R-:W-:-:S13]  /*0d40*/  ISETP.NE.AND.EX P0, PT, RZ, UR5, PT, P0 ;  /* 0x00000005ff007c0c */ /* 0x000fda000bf05300 */
[----:B------:R-:W-:Y:S05]  /*0d50*/  @!P0 BRA `(.L_x_9) ;  /* 0x00000000000c8947 */ /* 0x000fea0003800000 */
[----:B------:R-:W0:Y:S02]  /*0d60*/  LDC.64 R154, c[0x0][0x588] ;  /* 0x00016200ff9a7b82 */ /* 0x000e240000000a00 */
[----:B0-----:R1:W5:Y:S01]  /*0d70*/  LDG.E R154, desc[UR36][R154.64] ;  /* 0x000000249a9a7981 */ /* 0x001362000c1e1900 */
[----:B------:R-:W-:Y:S05]  /*0d80*/  BRA `(.L_x_8) ;  /* 0x0000000000087947 */ /* 0x000fea0003800000 */
.L_x_9:
[----:B------:R-:W-:Y:S02]  /*0d90*/  ULDC UR4, c[0x0][0x580] ;  /* 0x0001600000047ab9 */ /* 0x000fe40000000800 */
[----:B------:R-:W-:-:S07]  /*0da0*/  IMAD.U32 R154, RZ, RZ, UR4 ;  /* 0x00000004ff9a7e24 */ /* 0x000fce000f8e00ff */
.L_x_8:
[----:B------:R-:W-:Y:S02]  /*0db0*/  ULDC.64 UR4, c[0x0][0x5a0] ;  /* 0x0001680000047ab9 */ /* 0x000fe40000000a00 */
[----:B------:R-:W-:-:S04]  /*0dc0*/  ISETP.NE.U32.AND P0, PT, RZ, UR4, PT ;  /* 0x00000004ff007c0c */ /* 0x000fc8000bf05070 */
[----:B------:R-:W-:-:S13]  /*0dd0*/  ISETP.NE.AND.EX P0, PT, RZ, UR5, PT, P0 ;  /* 0x00000005ff007c0c */ /* 0x000fda000bf05300 */
[----:B------:R-:W-:Y:S05]  /*0de0*/  @!P0 BRA `(.L_x_10) ;  /* 0x00000000001c8947 */ /* 0x000fea0003800000 */
[----:B0-----:R-:W0:Y:S02]  /*0df0*/  LDC.64 R4, c[0x0][0x5a0] ;  /* 0x00016800ff047b82 */ /* 0x001e240000000a00 */
[----:B0-----:R-:W2:Y:S02]  /*0e00*/  LDG.E.64 R4, desc[UR36][R4.64] ;  /* 0x0000002404047981 */ /* 0x001ea4000c1e1b00 */
[----:B--2---:R-:W-:-:S04]  /*0e10*/  ISETP.NE.U32.AND P0, PT, R4, RZ, PT ;  /* 0x000000ff0400720c */ /* 0x004fc80003f05070 */
[----:B------:R-:W-:-:S13]  /*0e20*/  ISETP.NE.AND.EX P0, PT, R5, RZ, PT, P0 ;  /* 0x000000ff0500720c */ /* 0x000fda0003f05300 */
[----:B------:R-:W-:Y:S05]  /*0e30*/  @!P0 BRA `(.L_x_10) ;  /* 0x0000000000088947 */ /* 0x000fea0003800000 */
[----:B-1----:R0:W5:Y:S01]  /*0e40*/  LD.E R155, desc[UR36][R4.64] ;  /* 0x00000024049b7980 */ /* 0x002162000c101900 */
[----:B------:R-:W-:Y:S05]  /*0e50*/  BRA `(.L_x_11) ;  /* 0x0000000000247947 */ /* 0x000fea0003800000 */
.L_x_10:
[----:B------:R-:W-:Y:S02]  /*0e60*/  ULDC.64 UR4, c[0x0][0x590] ;  /* 0x0001640000047ab9 */ /* 0x000fe40000000a00 */
[----:B------:R-:W-:-:S04]  /*0e70*/  ISETP.NE.U32.AND P0, PT, RZ, UR4, PT ;  /* 0x00000004ff007c0c */ /* 0x000fc8000bf05070 */
[----:B------:R-:W-:-:S13]  /*0e80*/  ISETP.NE.AND.EX P0, PT, RZ, UR5, PT, P0 ;  /* 0x00000005ff007c0c */ /* 0x000fda000bf05300 */
[----:B------:R-:W-:Y:S05]  /*0e90*/  @!P0 BRA `(.L_x_12) ;  /* 0x00000000000c8947 */ /* 0x000fea0003800000 */
[----:B0-----:R-:W1:Y:S02]  /*0ea0*/  LDC.64 R4, c[0x0][0x590] ;  /* 0x00016400ff047b82 */ /* 0x001e640000000a00 */
[----:B-1----:R1:W5:Y:S01]  /*0eb0*/  LDG.E R155, desc[UR36][R4.64] ;  /* 0x00000024049b7981 */ /* 0x002362000c1e1900 */
[----:B------:R-:W-:Y:S05]  /*0ec0*/  BRA `(.L_x_11) ;  /* 0x0000000000087947 */ /* 0x000fea0003800000 */
.L_x_12:
[----:B------:R-:W-:Y:S02]  /*0ed0*/  ULDC UR4, c[0x0][0x584] ;  /* 0x0001610000047ab9 */ /* 0x000fe40000000800 */
[----:B-1----:R-:W-:-:S07]  /*0ee0*/  IMAD.U32 R155, RZ, RZ, UR4 ;  /* 0x00000004ff9b7e24 */ /* 0x002fce000f8e00ff */
.L_x_11:
[----:B------:R-:W-:-:S13]  /*0ef0*/  LOP3.LUT P0, RZ, R0, 0xff, RZ, 0xc0, !PT ;  /* 0x000000ff00ff7812 */ /* 0x000fda000780c0ff */
[----:B------:R-:W-:Y:S05]  /*0f00*/  @!P0 EXIT ;  /* 0x000000000000894d */ /* 0x000fea0003800000 */
[----:B------:R-:W-:Y:S01]  /*0f10*/  ULDC UR4, c[0x0][0x28c] ;  /* 0x0000a30000047ab9 */ /* 0x000fe20000000800 */
[----:B------:R-:W-:Y:S01]  /*0f20*/  LOP3.LUT R160, R19, 0x1, RZ, 0xfc, !PT ;  /* 0x0000000113a07812 */ /* 0x000fe200078efcff */
[----:B------:R-:W-:Y:S01]  /*0f30*/  UIADD3 UR4, UR4, 0x3f, URZ ;  /* 0x0000003f04047890 */ /* 0x000fe2000fffe03f */
[----:B------:R-:W-:Y:S01]  /*0f40*/  UMOV UR38, URZ ;  /* 0x0000003f00267c82 */ /* 0x000fe20008000000 */
[----:B------:R-:W-:Y:S02]  /*0f50*/  UMOV UR39, URZ ;  /* 0x0000003f00277c82 */ /* 0x000fe40008000000 */
[----:B------:R-:W-:-:S04]  /*0f60*/  USHF.R.S32.HI UR5, URZ, 0x1f, UR4 ;  /* 0x0000001f3f057899 */ /* 0x000fc80008011404 */
[----:B------:R-:W-:-:S04]  /*0f70*/  ULEA.HI UR5, UR5, UR4, URZ, 0x6 ;  /* 0x0000000405057291 */ /* 0x000fc8000f8f303f */
[----:B------:R-:W-:-:S12]  /*0f80*/  USHF.R.S32.HI UR40, URZ, 0x6, UR5 ;  /* 0x000000063f287899 */ /* 0x000fd80008011405 */
.L_x_286:
[----:B------:R-:W-:Y:S01]  /*0f90*/  LOP3.LUT R0, R18, 0x80, RZ, 0xc0, !PT ;  /* 0x0000008012007812 */ /* 0x000fe200078ec0ff */
[----:B--2---:R-:W2:Y:S01]  /*0fa0*/  S2UR UR7, SR_CgaCtaId ;  /* 0x00000000000779c3 */ /* 0x004ea20000008800 */
[----:B------:R-:W-:Y:S02]  /*0fb0*/  UMOV UR6, 0x400 ;  /* 0x0000040000067882 */ /* 0x000fe40000000000 */
[----:B------:R-:W-:-:S06]  /*0fc0*/  SHF.R.U32.HI R0, RZ, 0x7, R0 ;  /* 0x00000007ff007819 */ /* 0x000fcc0000011600 */
[----:B---3--:R-:W3:Y:S01]  /*0fd0*/  SHFL.IDX PT, R0, R0, RZ, 0x1f ;  /* 0x00001fff00007589 */ /* 0x008ee200000e0000 */
[----:B--2---:R-:W-:Y:S01]  /*0fe0*/  ULEA UR42, UR7, UR6, 0x18 ;  /* 0x00000006072a7291 */ /* 0x004fe2000f8ec03f */
[----:B---3--:R-:W-:-:S13]  /*0ff0*/  R2UR UR4, R0 ;  /* 0x00000000000472ca */ /* 0x008fda00000e0000 */
[----:B------:R-:W-:-:S04]  /*1000*/  ULEA.HI UR5, UR4, UR4, URZ, 0x1 ;  /* 0x0000000404057291 */ /* 0x000fc8000f8f083f */
[----:B------:R-:W-:-:S04]  /*1010*/  ULOP3.LUT UR5, UR5, 0x7fffe, URZ, 0xc0, !UPT ;  /* 0x0007fffe05057892 */ /* 0x000fc8000f8ec03f */
[----:B------:R-:W-:-:S03]  /*1020*/  UIADD3 UR5, UR4, -UR5, URZ ;  /* 0x8000000504057290 */ /* 0x000fc6000fffe03f */
[----:B------:R-:W-:Y:S01]  /*1030*/  ULDC UR4, c[0x0][0x28c] ;  /* 0x0000a30000047ab9 */ /* 0x000fe20000000800 */
[----:B------:R-:W-:Y:S01]  /*1040*/  ULEA UR5, UR5, UR42, 0xd ;  /* 0x0000002a05057291 */ /* 0x000fe2000f8e683f */
[----:B------:R-:W-:-:S03]  /*1050*/  ISETP.LT.AND P0, PT, RZ, UR4, PT ;  /* 0x00000004ff007c0c */ /* 0x000fc6000bf01270 */
[----:B------:R-:W-:-:S04]  /*1060*/  UIADD3 UR5, UR5, 0x180, URZ ;  /* 0x0000018005057890 */ /* 0x000fc8000fffe03f */
[----:B------:R-:W-:-:S04]  /*1070*/  USHF.R.U32.HI UR5, URZ, 0x4, UR5 ;  /* 0x000000043f057899 */ /* 0x000fc80008011605 */
[----:B------:R-:W-:Y:S02]  /*1080*/  ULOP3.LUT UR41, UR5, 0x3fff, URZ, 0xc0, !UPT ;  /* 0x00003fff05297892 */ /* 0x000fe4000f8ec03f */
[----:B-1--4-:R-:W-:Y:S10]  /*1090*/  @P0 BRA `(.L_x_13) ;  /* 0x0000000000400947 */ /* 0x012ff40003800000 */
[----:B------:R-:W-:Y:S01]  /*10a0*/  MOV R0, 0x0 ;  /* 0x0000000000007802 */ /* 0x000fe20000000f00 */
[----:B------:R-:W-:Y:S01]  /*10b0*/  ULDC.64 UR4, c[0x4][0x68] ;  /* 0x01001a0000047ab9 */ /* 0x000fe20000000a00 */
[----:B------:R-:W-:Y:S01]  /*10c0*/  ULDC.64 UR6, c[0x4][0x8] ;  /* 0x0100020000067ab9 */ /* 0x000fe20000000a00 */
[----:B01----:R-:W-:Y:S01]  /*10d0*/  IMAD.U32 R4, RZ, RZ, UR4 ;  /* 0x00000004ff047e24 */ /* 0x003fe2000f8e00ff */
[----:B------:R0:W1:Y:S01]  /*10e0*/  LDC.64 R14, c[0x4][R0] ;  /* 0x01000000000e7b82 */ /* 0x0000620000000a00 */
[----:B------:R-:W-:Y:S01]  /*10f0*/  IMAD.U32 R5, RZ, RZ, UR5 ;  /* 0x00000005ff057e24 */ /* 0x000fe2000f8e00ff */
[----:B------:R-:W-:Y:S01]  /*1100*/  ULDC.64 UR4, c[0x4][0x70] ;  /* 0x01001c0000047ab9 */ /* 0x000fe20000000a00 */
[----:B------:R-:W-:Y:S02]  /*1110*/  IMAD.U32 R10, RZ, RZ, UR6 ;  /* 0x00000006ff0a7e24 */ /* 0x000fe4000f8e00ff */
[----:B------:R-:W-:Y:S02]  /*1120*/  IMAD.U32 R6, RZ, RZ, UR4 ;  /* 0x00000004ff067e24 */ /* 0x000fe4000f8e00ff */
[----:B------:R-:W-:-:S02]  /*1130*/  IMAD.U32 R7, RZ, RZ, UR5 ;  /* 0x00000005ff077e24 */ /* 0x000fc4000f8e00ff */
[----:B------:R-:W-:Y:S02]  /*1140*/  IMAD.U32 R11, RZ, RZ, UR7 ;  /* 0x00000007ff0b7e24 */ /* 0x000fe4000f8e00ff */
[----:B------:R-:W-:Y:S02]  /*1150*/  IMAD.MOV.U32 R8, RZ, RZ, 0x1e1 ;  /* 0x000001e1ff087424 */ /* 0x000fe400078e00ff */
[----:B------:R-:W-:Y:S02]  /*1160*/  IMAD.MOV.U32 R12, RZ, RZ, 0x1 ;  /* 0x00000001ff0c7424 */ /* 0x000fe400078e00ff */
[----:B0-----:R-:W-:-:S07]  /*1170*/  IMAD.MOV.U32 R13, RZ, RZ, RZ ;  /* 0x000000ffff0d7224 */ /* 0x001fce00078e00ff */
[----:B------:R-:W-:-:S07]  /*1180*/  LEPC R20, `(.L_x_13) ;  /* 0x000000001014794e */ /* 0x000fce0000000000 */
[----:B-1---5:R-:W-:Y:S05]  /*1190*/  CALL.ABS.NOINC R14 ;  /* 0x000000000e007343 */ /* 0x022fea0003c00000 */
.L_x_13:
[----:B------:R-:W-:-:S13]  /*11a0*/  ISETP.NE.AND P0, PT, R160, 0x3, PT ;  /* 0x00000003a000780c */ /* 0x000fda0003f05270 */
[----:B------:R-:W-:Y:S05]  /*11b0*/  @!P0 BRA `(.L_x_14) ;  /* 0x0000000000048947 */ /* 0x000fea0003800000 */
[----:B------:R-:W-:Y:S01]  /*11c0*/  BPT.TRAP 0x1 ;  /* 0x000000040000795c */ /* 0x000fe20000300000 */
.L_x_14:
[----:B------:R-:W-:Y:S02]  /*11d0*/  IMAD.U32 R3, RZ, RZ, UR39 ;  /* 0x00000027ff037e24 */ /* 0x000fe4000f8e00ff */
[----:B------:R-:W-:-:S03]  /*11e0*/  IMAD.U32 R0, RZ, RZ, UR38 ;  /* 0x00000026ff007e24 */ /* 0x000fc6000f8e00ff */
[----:B------:R-:W-:Y:S02]  /*11f0*/  LEA R3, R3, UR42, 0x3 ;  /* 0x0000002a03037c11 */ /* 0x000fe4000f8e18ff */
[----:B------:R-:W-:-:S04]  /*1200*/  SHF.L.U32 R0, R0, 0x1f, RZ ;  /* 0x0000001f00007819 */ /* 0x000fc800000006ff */
[----:B------:R2:W3:Y:S01]  /*1210*/  SYNCS.PHASECHK.TRANS64.TRYWAIT P1, [R3+URZ], R0 ;  /* 0x00000000030075a7 */ /* 0x0004e2000802017f */
[----:B------:R-:W-:Y:S05]  /*1220*/  @!P0 BRA `(.L_x_15) ;  /* 0x0000000000048947 */ /* 0x000fea0003800000 */
[----:B------:R-:W-:Y:S01]  /*1230*/  BPT.TRAP 0x1 ;  /* 0x000000040000795c */ /* 0x000fe20000300000 */
.L_x_15:
[----:B---3--:R-:W-:Y:S05]  /*1240*/  @P1 BRA `(.L_x_16) ;  /* 0x0000000000081947 */ /* 0x008fea0003800000 */
[----:B------:R-:W3:Y:S02]  /*1250*/  SYNCS.PHASECHK.TRANS64.TRYWAIT P1, [R3+URZ], R0 ;  /* 0x00000000030075a7 */ /* 0x000ee4000802017f */
[----:B---3--:R-:W-:Y:S05]  /*1260*/  @!P1 BRA `(.L_x_17) ;  /* 0x000000a800989947 */ /* 0x008fea0003800000 */
.L_x_16:
[----:B------:R-:W-:-:S04]  /*1270*/  UISETP.LT.AND UP0, UPT, UR40, 0x1, UPT ;  /* 0x000000012800788c */ /* 0x000fc8000bf01270 */
[----:B------:R-:W-:-:S04]  /*1280*/  USEL UR4, UR40, 0x1, UP0 ;  /* 0x0000000128047887 */ /* 0x000fc80008000000 */
[----:B------:R-:W-:-:S06]  /*1290*/  UIADD3 UR4, UR40, -UR4, URZ ;  /* 0x8000000428047290 */ /* 0x000fcc000fffe03f */
[----:B--23--:R-:W-:Y:S01]  /*12a0*/  IMAD.U32 R0, RZ, RZ, UR4 ;  /* 0x00000004ff007e24 */ /* 0x00cfe2000f8e00ff */
[----:B------:R-:W-:Y:S05]  /*12b0*/  WARPSYNC.ALL ;  /* 0x0000000000007948 */ /* 0x000fea0003800000 */
[----:B------:R-:W-:Y:S01]  /*12c0*/  ISETP.GE.AND P1, PT, R0, 0x1, PT ;  /* 0x000000010000780c */ /* 0x000fe20003f26270 */
[----:B------:R-:W-:Y:S01]  /*12d0*/  UIADD3 UR4, UR42, 0x38180, URZ ;  /* 0x000381802a047890 */ /* 0x000fe2000fffe03f */
[----:B------:R-:W-:Y:S01]  /*12e0*/  WARPGROUP.ARRIVE ;  /* 0x00000000000079c5 */ /* 0x000fe20000000000 */
[----:B------:R-:W-:Y:S01]  /*12f0*/  UMOV UR9, 0x40000040 ;  /* 0x4000004000097882 */ /* 0x000fe20000000000 */
[----:B------:R-:W-:Y:S01]  /*1300*/  UMOV UR11, 0x40000040 ;  /* 0x40000040000b7882 */ /* 0x000fe20000000000 */
[----:B------:R-:W-:-:S04]  /*1310*/  USHF.R.U32.HI UR4, URZ, 0x4, UR4 ;  /* 0x000000043f047899 */ /* 0x000fc80008011604 */
[----:B------:R-:W-:Y:S02]  /*1320*/  ULOP3.LUT UR5, UR4, 0x3fff, URZ, 0xc0, !UPT ;  /* 0x00003fff04057892 */ /* 0x000fe4000f8ec03f */
[----:B------:R-:W-:Y:S02]  /*1330*/  ULOP3.LUT UR4, UR41, 0x10000, URZ, 0xfc, !UPT ;  /* 0x0001000029047892 */ /* 0x000fe4000f8efc3f */
[----:B------:R-:W-:Y:S02]  /*1340*/  ULOP3.LUT UR5, UR5, 0x10000, URZ, 0xfc, !UPT ;  /* 0x0001000005057892 */ /* 0x000fe4000f8efc3f */
[----:B------:R-:W-:Y:S02]  /*1350*/  ULEA UR6, UR39, UR4, 0xb ;  /* 0x0000000427067291 */ /* 0x000fe4000f8e583f */
[----:B------:R-:W-:-:S05]  /*1360*/  ULEA UR7, UR39, UR5, 0xc ;  /* 0x0000000527077291 */ /* 0x000fca000f8e603f */
[----:B------:R-:W-:Y:S02]  /*1370*/  UMOV UR8, UR6 ;  /* 0x0000000600087c82 */ /* 0x000fe40008000000 */
[----:B------:R-:W-:Y:S02]  /*1380*/  UMOV UR10, UR7 ;  /* 0x00000007000a7c82 */ /* 0x000fe40008000000 */
[----:B------:R-:W-:Y:S01]  /*1390*/  HGMMA.64x256x8.F32.TF32 R24, gdesc[UR8], RZ, !UPT, gsb0 ;  /* 0x07e00000081879f0 */ /* 0x000fe2000c0028ff */
[----:B------:R-:W-:Y:S02]  /*13a0*/  UIADD3 UR8, UR6, 0x2, URZ ;  /* 0x0000000206087890 */ /* 0x000fe4000fffe03f */
[----:B------:R-:W-:Y:S01]  /*13b0*/  UIADD3 UR10, UR7, 0x2, URZ ;  /* 0x00000002070a7890 */ /* 0x000fe2000fffe03f */
[----:B------:R-:W-:Y:S01]  /*13c0*/  UMOV UR9, 0x40000040 ;  /* 0x4000004000097882 */ /* 0x000fe20000000000 */
[----:B------:R-:W-:Y:S01]  /*13d0*/  UMOV UR11, 0x40000040 ;  /* 0x40000040000b7882 */ /* 0x000fe20000000000 */
[----:B------:R-:W-:-:S02]  /*13e0*/  WARPGROUP.DEPBAR.LE gsb0, 0x0 ;  /* 0x00008000000079c5 */ /* 0x000fc40000010000 */
[----:B------:R-:W-:-:S15]  /*13f0*/  WARPGROUP.ARRIVE ;  /* 0x00000000000079c5 */ /* 0x000fde0000000000 */
[----:B------:R-:W-:-:S05]  /*1400*/  NOP ;  /* 0x0000000000007918 */ /* 0x000fca0000000000 */
[----:B------:R-:W-:Y:S01]  /*1410*/  HGMMA.64x256x8.F32.TF32 R24, gdesc[UR8], R24, gsb0 ;  /* 0x07e00000081879f0 */ /* 0x000fe20008002818 */
[----:B------:R-:W-:Y:S02]  /*1420*/  UIADD3 UR8, UR6, 0x4, URZ ;  /* 0x0000000406087890 */ /* 0x000fe4000fffe03f */
[----:B------:R-:W-:Y:S01]  /*1430*/  UIADD3 UR10, UR7, 0x4, URZ ;  /* 0x00000004070a7890 */ /* 0x000fe2000fffe03f */
[----:B------:R-:W-:Y:S01]  /*1440*/  UMOV UR9, 0x40000040 ;  /* 0x4000004000097882 */ /* 0x000fe20000000000 */
[----:B------:R-:W-:Y:S01]  /*1450*/  UMOV UR11, 0x40000040 ;  /* 0x40000040000b7882 */ /* 0x000fe20000000000 */
[----:B------:R-:W-:Y:S02]  /*1460*/  WARPGROUP.DEPBAR.LE gsb0, 0x0 ;  /* 0x00008000000079c5 */ /* 0x000fe40000010000 */
        /* <DEDUP_REMOVED lines=42> */
[----:B------:R-:W-:Y:S03]  /*1710*/  HGMMA.64x256x8.F32.TF32 R24, gdesc[UR8], R24, gsb0 ;  /* 0x07e00000081879f0 */ /* 0x000fe60008002818 */
[----:B------:R-:W-:Y:S02]  /*1720*/  WARPGROUP.DEPBAR.LE gsb0, 0x0 ;  /* 0x00008000000079c5 */ /* 0x000fe40000010000 */
[----:B------:R-:W-:Y:S05]  /*1730*/  @!P1 BRA `(.L_x_18) ;  /* 0x0000000400a49947 */ /* 0x000fea0003800000 */
[----:B------:R-:W-:-:S04]  /*1740*/  UIADD3 UR6, UR39, 0x1, URZ ;  /* 0x0000000127067890 */ /* 0x000fc8000fffe03f */
[----:B------:R-:W-:-:S04]  /*1750*/  UISETP.NE.AND UP0, UPT, UR6, 0x7, UPT ;  /* 0x000000070600788c */ /* 0x000fc8000bf05270 */
[----:B------:R-:W-:Y:S02]  /*1760*/  USEL UR7, URZ, 0x1, UP0 ;  /* 0x000000013f077887 */ /* 0x000fe40008000000 */
[----:B------:R-:W-:Y:S02]  /*1770*/  USEL UR6, UR6, URZ, UP0 ;  /* 0x0000003f06067287 */ /* 0x000fe40008000000 */
[----:B------:R-:W-:-:S06]  /*1780*/  ULOP3.LUT UR7, UR38, UR7, URZ, 0x3c, !UPT ;  /* 0x0000000726077292 */ /* 0x000fcc000f8e3c3f */
[----:B01----:R-:W-:Y:S01]  /*1790*/  IMAD.U32 R5, RZ, RZ, UR7 ;  /* 0x00000007ff057e24 */ /* 0x003fe2000f8e00ff */
[----:B------:R-:W-:-:S06]  /*17a0*/  UMOV UR7, UR39 ;  /* 0x0000002700077c82 */ /* 0x000fcc0008000000 */
.L_x_25:
[----:B01----:R-:W-:Y:S05]  /*17b0*/  @!P0 BRA `(.L_x_19) ;  /* 0x0000000000048947 */ /* 0x003fea0003800000 */
[----:B------:R-:W-:Y:S01]  /*17c0*/  BPT.TRAP 0x1 ;  /* 0x000000040000795c */ /* 0x000fe20000300000 */
.L_x_19:
[----:B------:R-:W0:Y:S01]  /*17d0*/  S2UR UR9, SR_CgaCtaId ;  /* 0x00000000000979c3 */ /* 0x000e220000008800 */
[----:B------:R-:W-:Y:S01]  /*17e0*/  UMOV UR8, 0x400 ;  /* 0x0000040000087882 */ /* 0x000fe20000000000 */
[----:B------:R-:W-:Y:S01]  /*17f0*/  SHF.L.U32 R3, R5, 0x1f, RZ ;  /* 0x0000001f05037819 */ /* 0x000fe200000006ff */
[----:B0-----:R-:W-:-:S04]  /*1800*/  ULEA UR8, UR9, UR8, 0x18 ;  /* 0x0000000809087291 */ /* 0x001fc8000f8ec03f */
[----:B------:R-:W-:-:S09]  /*1810*/  ULEA UR9, UR6, UR8, 0x3 ;  /* 0x0000000806097291 */ /* 0x000fd2000f8e183f */
[----:B------:R0:W1:Y:S01]  /*1820*/  SYNCS.PHASECHK.TRANS64.TRYWAIT P1, [UR9], R3 ;  /* 0x00000003ff0075a7 */ /* 0x0000620008020149 */
[----:B------:R-:W-:Y:S05]  /*1830*/  @!P0 BRA `(.L_x_20) ;  /* 0x0000000000048947 */ /* 0x000fea0003800000 */
[----:B------:R-:W-:Y:S01]  /*1840*/  BPT.TRAP 0x1 ;  /* 0x000000040000795c */ /* 0x000fe20000300000 */
.L_x_20:
[----:B-1----:R-:W-:Y:S05]  /*1850*/  @P1 BRA `(.L_x_21) ;  /* 0x0000000000081947 */ /* 0x002fea0003800000 */
[----:B------:R-:W1:Y:S02]  /*1860*/  SYNCS.PHASECHK.TRANS64.TRYWAIT P1, [UR9], R3 ;  /* 0x00000003ff0075a7 */ /* 0x000e640008020149 */
[----:B-1----:R-:W-:Y:S05]  /*1870*/  @!P1 BRA `(.L_x_22) ;  /* 0x000000a400289947 */ /* 0x002fea0003800000 */
.L_x_21:
[----:B------:R-:W-:Y:S01]  /*1880*/  ULEA UR9, UR6, UR4, 0xb ;  /* 0x0000000406097291 */ /* 0x000fe2000f8e583f */
[----:B------:R-:W-:Y:S01]  /*1890*/  WARPGROUP.ARRIVE ;  /* 0x00000000000079c5 */ /* 0x000fe20000000000 */
[----:B------:R-:W-:Y:S01]  /*18a0*/  ULEA UR10, UR6, UR5, 0xc ;  /* 0x00000005060a7291 */ /* 0x000fe2000f8e603f */
[----:B------:R-:W-:Y:S01]  /*18b0*/  UMOV UR13, 0x40000040 ;  /* 0x40000040000d7882 */ /* 0x000fe20000000000 */
[----:B------:R-:W-:-:S03]  /*18c0*/  UMOV UR15, 0x40000040 ;  /* 0x40000040000f7882 */ /* 0x000fc60000000000 */
[----:B------:R-:W-:Y:S02]  /*18d0*/  UMOV UR12, UR9 ;  /* 0x00000009000c7c82 */ /* 0x000fe40008000000 */
[----:B------:R-:W-:Y:S02]  /*18e0*/  UMOV UR14, UR10 ;  /* 0x0000000a000e7c82 */ /* 0x000fe40008000000 */
[----:B------:R-:W-:Y:S01]  /*18f0*/  HGMMA.64x256x8.F32.TF32 R24, gdesc[UR12], R24, gsb0 ;  /* 0x07e000000c1879f0 */ /* 0x000fe20008002818 */
        /* <DEDUP_REMOVED lines=58> */
[----:B------:R-:W-:Y:S01]  /*1ca0*/  BPT.TRAP 0x1 ;  /* 0x000000040000795c */ /* 0x000fe20000300000 */
.L_x_23:
[----:B------:R-:W-:Y:S01]  /*1cb0*/  ULEA UR8, UR7, UR8, 0x3 ;  /* 0x0000000807087291 */ /* 0x000fe2000f8e183f */
[----:B------:R-:W-:-:S03]  /*1cc0*/  ISETP.GT.U32.AND P1, PT, R19, 0x1, PT ;  /* 0x000000011300780c */ /* 0x000fc60003f24070 */
[----:B------:R-:W-:-:S04]  /*1cd0*/  UIADD3 UR8, UR8, 0x38, URZ ;  /* 0x0000003808087890 */ /* 0x000fc8000fffe03f */
[----:B------:R-:W-:-:S09]  /*1ce0*/  UPRMT UR8, URZ, 0x654, UR8 ;  /* 0x000006543f087896 */ /* 0x000fd20008000008 */
[----:B------:R-:W-:Y:S01]  /*1cf0*/  SYNCS.ARRIVE.TRANS64.RED.A1T0 RZ, [UR8], RZ ;  /* 0x000000ffffff79a7 */ /* 0x000fe20008100408 */
[----:B------:R-:W-:Y:S05]  /*1d00*/  @P1 BRA `(.L_x_24) ;  /* 0x0000000000041947 */ /* 0x000fea0003800000 */
[----:B------:R-:W-:Y:S01]  /*1d10*/  BPT.TRAP 0x1 ;  /* 0x000000040000795c */ /* 0x000fe20000300000 */
.L_x_24:
[----:B------:R-:W-:Y:S01]  /*1d20*/  UIADD3 UR6, UR6, 0x1, URZ ;  /* 0x0000000106067890 */ /* 0x000fe2000fffe03f */
[C---:B------:R-:W-:Y:S01]  /*1d30*/  ISETP.GT.AND P1, PT, R0.reuse, 0x1, PT ;  /* 0x000000010000780c */ /* 0x040fe20003f24270 */
[----:B------:R-:W-:Y:S01]  /*1d40*/  UIADD3 UR7, UR7, 0x1, URZ ;  /* 0x0000000107077890 */ /* 0x000fe2000fffe03f */
[----:B------:R-:W-:Y:S01]  /*1d50*/  VIADD R0, R0, 0xffffffff ;  /* 0xffffffff00007836 */ /* 0x000fe20000000000 */
[----:B------:R-:W-:Y:S02]  /*1d60*/  UISETP.NE.AND UP0, UPT, UR6, 0x7, UPT ;  /* 0x000000070600788c */ /* 0x000fe4000bf05270 */
[----:B------:R-:W-:Y:S02]  /*1d70*/  UISETP.NE.AND UP1, UPT, UR7, 0x7, UPT ;  /* 0x000000070700788c */ /* 0x000fe4000bf25270 */
[----:B------:R-:W-:Y:S02]  /*1d80*/  USEL UR8, URZ, 0x1, UP0 ;  /* 0x000000013f087887 */ /* 0x000fe40008000000 */
[----:B------:R-:W-:-:S02]  /*1d90*/  USEL UR6, UR6, URZ, UP0 ;  /* 0x0000003f06067287 */ /* 0x000fc40008000000 */
[----:B------:R-:W-:Y:S02]  /*1da0*/  USEL UR7, UR7, URZ, UP1 ;  /* 0x0000003f07077287 */ /* 0x000fe40008800000 */
[----:B------:R-:W-:Y:S01]  /*1db0*/  LOP3.LUT R5, R5, UR8, RZ, 0x3c, !PT ;  /* 0x0000000805057c12 */ /* 0x000fe2000f8e3cff */
[----:B------:R-:W-:Y:S09]  /*1dc0*/  @P1 BRA `(.L_x_25) ;  /* 0xfffffff800781947 */ /* 0x000ff2000383ffff */
.L_x_18:
[----:B------:R-:W2:Y:S02]  /*1dd0*/  LDC R0, c[0x0][0x28c] ;  /* 0x0000a300ff007b82 */ /* 0x000ea40000000800 */
[----:B--2---:R-:W-:-:S13]  /*1de0*/  ISETP.GE.AND P1, PT, R0, 0x1, PT ;  /* 0x000000010000780c */ /* 0x004fda0003f26270 */
[----:B------:R-:W-:Y:S05]  /*1df0*/  @!P1 BRA `(.L_x_26) ;  /* 0x0000000000509947 */ /* 0x000fea0003800000 */
[----:B------:R-:W-:Y:S05]  /*1e00*/  @!P0 BRA `(.L_x_27) ;  /* 0x0000000000048947 */ /* 0x000fea0003800000 */
[----:B------:R-:W-:Y:S01]  /*1e10*/  BPT.TRAP 0x1 ;  /* 0x000000040000795c */ /* 0x000fe20000300000 */
.L_x_27:
[----:B------:R-:W-:Y:S01]  /*1e20*/  UISETP.LT.AND UP0, UPT, UR40, 0x1, UPT ;  /* 0x000000012800788c */ /* 0x000fe2000bf01270 */
[----:B------:R-:W2:Y:S01]  /*1e30*/  S2UR UR7, SR_CgaCtaId ;  /* 0x00000000000779c3 */ /* 0x000ea20000008800 */
[----:B------:R-:W-:Y:S02]  /*1e40*/  ISETP.GT.U32.AND P0, PT, R19, 0x1, PT ;  /* 0x000000011300780c */ /* 0x000fe40003f04070 */
[----:B------:R-:W-:-:S04]  /*1e50*/  USEL UR6, UR40, 0x1, UP0 ;  /* 0x0000000128067887 */ /* 0x000fc80008000000 */
[----:B------:R-:W-:-:S04]  /*1e60*/  UIADD3 UR6, UR39, UR40, -UR6 ;  /* 0x0000002827067290 */ /* 0x000fc8000fffe806 */
[----:B------:R-:W-:-:S04]  /*1e70*/  UIMAD.WIDE.U32 UR4, UR6, 0x24924925, URZ ;  /* 0x24924925060478a5 */ /* 0x000fc8000f8e003f */
[----:B------:R-:W-:-:S04]  /*1e80*/  UIADD3 UR4, UR6, -UR5, URZ ;  /* 0x8000000506047290 */ /* 0x000fc8000fffe03f */
[----:B------:R-:W-:-:S03]  /*1e90*/  ULEA.HI UR4, UR4, UR5, URZ, 0x1f ;  /* 0x0000000504047291 */ /* 0x000fc6000f8ff83f */
[----:B------:R-:W-:Y:S01]  /*1ea0*/  UMOV UR5, 0x400 ;  /* 0x0000040000057882 */ /* 0x000fe20000000000 */
[----:B------:R-:W-:Y:S02]  /*1eb0*/  USHF.R.U32.HI UR4, URZ, 0x2, UR4 ;  /* 0x000000023f047899 */ /* 0x000fe40008011604 */
[----:B--2---:R-:W-:Y:S02]  /*1ec0*/  ULEA UR5, UR7, UR5, 0x18 ;  /* 0x0000000507057291 */ /* 0x004fe4000f8ec03f */
[----:B------:R-:W-:-:S04]  /*1ed0*/  UIMAD UR4, UR4, -0x7, UR6 ;  /* 0xfffffff9040478a4 */ /* 0x000fc8000f8e0206 */
[----:B------:R-:W-:-:S04]  /*1ee0*/  ULEA UR4, UR4, UR5, 0x3 ;  /* 0x0000000504047291 */ /* 0x000fc8000f8e183f */
[----:B------:R-:W-:-:S04]  /*1ef0*/  UIADD3 UR4, UR4, 0x38, URZ ;  /* 0x0000003804047890 */ /* 0x000fc8000fffe03f */
[----:B------:R-:W-:-:S09]  /*1f00*/  UPRMT UR4, URZ, 0x654, UR4 ;  /* 0x000006543f047896 */ /* 0x000fd20008000004 */
[----:B------:R-:W-:Y:S01]  /*1f10*/  SYNCS.ARRIVE.TRANS64.RED.A1T0 RZ, [UR4], RZ ;  /* 0x000000ffffff79a7 */ /* 0x000fe20008100404 */
[----:B------:R-:W-:Y:S05]  /*1f20*/  @P0 BRA `(.L_x_26) ;  /* 0x0000000000040947 */ /* 0x000fea0003800000 */
[----:B------:R-:W-:Y:S01]  /*1f30*/  BPT.TRAP 0x1 ;  /* 0x000000040000795c */ /* 0x000fe20000300000 */
.L_x_26:
[----:B------:R-:W2:Y:S01]  /*1f40*/  LDC R7, c[0x0][0x288] ;  /* 0x0000a200ff077b82 */ /* 0x000ea20000000800 */
[----:B01----:R-:W-:Y:S01]  /*1f50*/  LOP3.LUT R4, R18, 0x60, RZ, 0xc0, !PT ;  /* 0x0000006012047812 */ /* 0x003fe200078ec0ff */
[----:B------:R-:W-:Y:S01]  /*1f60*/  UIADD3 UR39, UR40, UR39, URZ ;  /* 0x0000002728277290 */ /* 0x000fe2000fffe03f */
[----:B------:R-:W-:Y:S01]  /*1f70*/  LOP3.LUT R0, R22, 0x1, RZ, 0xc0, !PT ;  /* 0x0000000116007812 */ /* 0x000fe200078ec0ff */
[----:B------:R-:W-:Y:S01]  /*1f80*/  ULDC UR7, c[0x0][0x284] ;  /* 0x0000a10000077ab9 */ /* 0x000fe20000000800 */
[----:B------:R-:W-:Y:S01]  /*1f90*/  SHF.R.U32.HI R3, RZ, 0x2, R18 ;  /* 0x00000002ff037819 */ /* 0x000fe20000011612 */
[----:B------:R-:W-:Y:S01]  /*1fa0*/  UISETP.GT.U32.AND UP0, UPT, UR39, 0x6, UPT ;  /* 0x000000062700788c */ /* 0x000fe2000bf04070 */
[----:B------:R-:W-:Y:S01]  /*1fb0*/  SHF.R.U32.HI R10, RZ, 0x1, R4 ;  /* 0x00000001ff0a7819 */ /* 0x000fe20000011604 */
[----:B------:R-:W-:Y:S01]  /*1fc0*/  IMAD.SHL.U32 R4, R0, 0x40, RZ ;  /* 0x0000004000047824 */ /* 0x000fe200078e00ff */
[----:B------:R-:W-:Y:S01]  /*1fd0*/  LOP3.LUT R3, R3, 0x7, RZ, 0xc0, !PT ;  /* 0x0000000703037812 */ /* 0x000fe200078ec0ff */
[----:B------:R-:W-:Y:S01]  /*1fe0*/  UIMAD.WIDE.U32 UR4, UR39, 0x24924925, URZ ;  /* 0x24924925270478a5 */ /* 0x000fe2000f8e003f */
[----:B------:R-:W-:Y:S01]  /*1ff0*/  SHF.R.S32.HI R21, RZ, 0x1f, R23 ;  /* 0x0000001fff157819 */ /* 0x000fe20000011417 */
[----:B------:R-:W-:Y:S01]  /*2000*/  UISETP.LT.U32.AND UP0, UPT, UR40, 0x7, UP0 ;  /* 0x000000072800788c */ /* 0x000fe20008701070 */
[--C-:B------:R-:W-:Y:S01]  /*2010*/  IADD3 R5, RZ, -R10, -R3.reuse ;  /* 0x8000000aff057210 */ /* 0x100fe20007ffe803 */
[----:B------:R-:W-:Y:S01]  /*2020*/  UIADD3 UR4, UR39, -UR5, URZ ;  /* 0x8000000527047290 */ /* 0x000fe2000fffe03f */
[----:B------:R-:W-:Y:S01]  /*2030*/  LOP3.LUT R3, R4, 0x40, R3, 0xe2, !PT ;  /* 0x0000004004037812 */ /* 0x000fe200078ee203 */
[----:B------:R-:W-:Y:S01]  /*2040*/  IMAD.SHL.U32 R4, R18, 0x2, RZ ;  /* 0x0000000212047824 */ /* 0x000fe200078e00ff */
[----:B------:R-:W-:Y:S01]  /*2050*/  UISETP.GE.U32.AND UP1, UPT, UR40, 0x7, UPT ;  /* 0x000000072800788c */ /* 0x000fe2000bf26070 */
[----:B------:R-:W-:Y:S01]  /*2060*/  IMAD R11, R0, -0x40, R5 ;  /* 0xffffffc0000b7824 */ /* 0x000fe200078e0205 */
[----:B------:R-:W-:Y:S01]  /*2070*/  LOP3.LUT R0, R18, 0x3, RZ, 0xc0, !PT ;  /* 0x0000000312007812 */ /* 0x000fe200078ec0ff */
[----:B------:R-:W-:Y:S01]  /*2080*/  ULDC.64 UR8, c[0x0][0x5d0] ;  /* 0x0001740000087ab9 */ /* 0x000fe20000000a00 */
[----:B------:R-:W-:Y:S01]  /*2090*/  LOP3.LUT R9, R4, 0x6, RZ, 0xc0, !PT ;  /* 0x0000000604097812 */ /* 0x000fe200078ec0ff */
[----:B------:R-:W-:Y:S01]  /*20a0*/  USEL UR6, URZ, 0x1, !UP0 ;  /* 0x000000013f067887 */ /* 0x000fe2000c000000 */
[----:B------:R-:W-:Y:S01]  /*20b0*/  IMAD R4, R21, UR8, RZ ;  /* 0x0000000815047c24 */ /* 0x000fe2000f8e02ff */
[----:B------:R-:W-:Y:S01]  /*20c0*/  ULEA.HI UR4, UR4, UR5, URZ, 0x1f ;  /* 0x0000000504047291 */ /* 0x000fe2000f8ff83f */
[----:B------:R-:W-:Y:S01]  /*20d0*/  PRMT R8, R9, 0x6540, R152 ;  /* 0x0000654009087816 */ /* 0x000fe20000000098 */
[----:B------:R-:W-:Y:S01]  /*20e0*/  IMAD.SHL.U32 R152, R152, 0x100, RZ ;  /* 0x0000010098987824 */ /* 0x000fe200078e00ff */
[----:B------:R-:W-:Y:S01]  /*20f0*/  ULOP3.LUT UR38, UR38, UR6, URZ, 0x3c, !UPT ;  /* 0x0000000626267292 */ /* 0x000fe2000f8e3c3f */
[----:B--2---:R-:W-:Y:S01]  /*2100*/  IMAD R13, R0, -0x2, R7 ;  /* 0xfffffffe000d7824 */ /* 0x004fe200078e0207 */
[----:B------:R-:W-:Y:S01]  /*2110*/  SHF.R.S32.HI R9, RZ, 0x1f, R8 ;  /* 0x0000001fff097819 */ /* 0x000fe20000011408 */
[C---:B------:R-:W-:Y:S01]  /*2120*/  IMAD.SHL.U32 R0, R153.reuse, 0x80, RZ ;  /* 0x0000008099007824 */ /* 0x040fe200078e00ff */
[----:B------:R-:W-:Y:S01]  /*2130*/  ISETP.GE.AND P0, PT, R152, R7, PT ;  /* 0x000000079800720c */ /* 0x000fe20003f06270 */
[----:B------:R-:W-:Y:S01]  /*2140*/  USHF.R.U32.HI UR4, URZ, 0x2, UR4 ;  /* 0x000000023f047899 */ /* 0x000fe20008011604 */
[----:B------:R-:W-:-:S02]  /*2150*/  IMAD.WIDE R6, R153, 0x80, RZ ;  /* 0x0000008099067825 */ /* 0x000fc400078e02ff */
[C---:B------:R-:W-:Y:S01]  /*2160*/  ISETP.GE.OR P0, PT, R0.reuse, UR7, P0 ;  /* 0x0000000700007c0c */ /* 0x040fe20008706670 */
[----:B------:R-:W-:Y:S01]  /*2170*/  @UP1 ULOP3.LUT UR38, UR38, 0x1, UR4, 0x78, !UPT ;  /* 0x0000000126261892 */ /* 0x000fe2000f8e7804 */
[C---:B------:R-:W-:Y:S01]  /*2180*/  IMAD R15, R23.reuse, UR9, R4 ;  /* 0x00000009170f7c24 */ /* 0x040fe2000f8e0204 */
[----:B------:R-:W-:Y:S01]  /*2190*/  UIMAD UR39, UR4, -0x7, UR39 ;  /* 0xfffffff9042778a4 */ /* 0x000fe2000f8e0227 */
[----:B------:R-:W-:Y:S01]  /*21a0*/  IMAD.WIDE.U32 R4, R23, UR8, R8 ;  /* 0x0000000817047c25 */ /* 0x000fe2000f8e0008 */
[----:B------:R-:W-:Y:S02]  /*21b0*/  IADD3 R0, -R0, UR7, R11 ;  /* 0x0000000700007c10 */ /* 0x000fe4000fffe10b */
[----:B------:R-:W-:Y:S01]  /*21c0*/  LOP3.LUT R169, R6, R3, R10, 0xfe, !PT ;  /* 0x0000000306a97212 */ /* 0x000fe200078efe0a */
[----:B------:R-:W-:Y:S02]  /*21d0*/  IMAD.IADD R5, R5, 0x1, R15 ;  /* 0x0000000105057824 */ /* 0x000fe400078e020f */
[----:B------:R-:W-:-:S02]  /*21e0*/  IMAD.IADD R3, R13, 0x1, -R152 ;  /* 0x000000010d037824 */ /* 0x000fc400078e0a98 */
[----:B------:R-:W-:Y:S01]  /*21f0*/  IMAD.MOV.U32 R153, RZ, RZ, -0x1 ;  /* 0xffffffffff997424 */ /* 0x000fe200078e00ff */
[----:B------:R-:W-:Y:S06]  /*2200*/  @P0 BRA `(.L_x_28) ;  /* 0x0000007800d80947 */ /* 0x000fec0003800000 */
[----:B------:R-:W0:Y:S01]  /*2210*/  LDC.64 R10, c[0x0][0x5c8] ;  /* 0x00017200ff0a7b82 */ /* 0x000e220000000a00 */
[----:B-----5:R-:W-:Y:S01]  /*2220*/  FSETP.NEU.AND P0, PT, R155, RZ, PT ;  /* 0x000000ff9b00720b */ /* 0x020fe20003f0d000 */
[----:B------:R-:W-:Y:S01]  /*2230*/  BSSY B0, `(.L_x_28) ;  /* 0x00007b3000007945 */ /* 0x000fe20003800000 */
[----:B------:R-:W-:-:S04]  /*2240*/  ISETP.GT.AND P1, PT, R3, RZ, PT ;  /* 0x000000ff0300720c */ /* 0x000fc80003f24270 */
[----:B------:R-:W-:Y:S01]  /*2250*/  ISETP.GT.AND P2, PT, R0, RZ, P1 ;  /* 0x000000ff0000720c */ /* 0x000fe20000f44270 */
[-C--:B0-----:R-:W-:Y:S02]  /*2260*/  IMAD R12, R7, R10.reuse, RZ ;  /* 0x0000000a070c7224 */ /* 0x081fe400078e02ff */
[----:B------:R-:W-:-:S04]  /*2270*/  IMAD.WIDE.U32 R162, R169, R10, R4 ;  /* 0x0000000aa9a27225 */ /* 0x000fc800078e0004 */
[----:B------:R-:W-:-:S04]  /*2280*/  IMAD R5, R169, R11, R12 ;  /* 0x0000000ba9057224 */ /* 0x000fc800078e020c */
[----:B------:R-:W-:Y:S01]  /*2290*/  IMAD.IADD R171, R163, 0x1, R5 ;  /* 0x00000001a3ab7824 */ /* 0x000fe200078e0205 */
[----:B------:R-:W-:Y:S06]  /*22a0*/  @!P0 BRA `(.L_x_29) ;  /* 0x0000005400948947 */ /* 0x000fec0003800000 */
[----:B------:R-:W0:Y:S01]  /*22b0*/  LDC.64 R14, c[0x0][0x5b8] ;  /* 0x00016e00ff0e7b82 */ /* 0x000e220000000a00 */
[----:B------:R-:W-:-:S07]  /*22c0*/  ULDC.64 UR4, c[0x0][0x5c0] ;  /* 0x0001700000047ab9 */ /* 0x000fce0000000a00 */
[----:B------:R-:W1:Y:S08]  /*22d0*/  LDC.64 R166, c[0x0][0x5b0] ;  /* 0x00016c00ffa67b82 */ /* 0x000e700000000a00 */
[----:B------:R-:W2:Y:S01]  /*22e0*/  LDC.64 R12, c[0x0][0x5a8] ;  /* 0x00016a00ff0c7b82 */ /* 0x000ea20000000a00 */
[-C--:B0-----:R-:W-:Y:S02]  /*22f0*/  IMAD R4, R21, R14.reuse, RZ ;  /* 0x0000000e15047224 */ /* 0x081fe400078e02ff */
[----:B------:R-:W-:-:S04]  /*2300*/  IMAD.WIDE.U32 R164, R23, R14, R8 ;  /* 0x0000000e17a47225 */ /* 0x000fc800078e0008 */
[----:B------:R-:W-:Y:S02]  /*2310*/  IMAD R161, R23, R15, R4 ;  /* 0x0000000f17a17224 */ /* 0x000fe400078e0204 */
[-C--:B-1----:R-:W-:Y:S02]  /*2320*/  IMAD R6, R7, R166.reuse, RZ ;  /* 0x000000a607067224 */ /* 0x082fe400078e02ff */
[----:B------:R-:W-:Y:S02]  /*2330*/  IMAD.IADD R21, R165, 0x1, R161 ;  /* 0x00000001a5157824 */ /* 0x000fe400078e02a1 */
[----:B------:R-:W-:Y:S02]  /*2340*/  IMAD.MOV.U32 R20, RZ, RZ, R164 ;  /* 0x000000ffff147224 */ /* 0x000fe400078e00a4 */
[C---:B------:R-:W-:Y:S02]  /*2350*/  IMAD R163, R169.reuse, R167, R6 ;  /* 0x000000a7a9a37224 */ /* 0x040fe400078e0206 */
[----:B------:R-:W-:-:S04]  /*2360*/  IMAD.WIDE.U32 R4, R169, R166, R20 ;  /* 0x000000a6a9047225 */ /* 0x000fc800078e0014 */
[----:B------:R-:W-:Y:S01]  /*2370*/  IMAD.IADD R5, R5, 0x1, R163 ;  /* 0x0000000105057824 */ /* 0x000fe200078e02a3 */
[----:B--2---:R-:W-:-:S04]  /*2380*/  LEA R6, P0, R4, R12, 0x2 ;  /* 0x0000000c04067211 */ /* 0x004fc800078010ff */
[----:B------:R-:W-:-:S05]  /*2390*/  LEA.HI.X R7, R4, R13, R5, 0x2, P0 ;  /* 0x0000000d04077211 */ /* 0x000fca00000f1405 */
[----:B------:R0:W2:Y:S01]  /*23a0*/  @P2 LDG.E.LTC128B R15, desc[UR36][R6.64] ;  /* 0x00000024060f2981 */ /* 0x0000a2000c1e1920 */
[----:B------:R-:W-:Y:S01]  /*23b0*/  IMAD.WIDE.U32 R4, R169, R166, R8 ;  /* 0x000000a6a9047225 */ /* 0x000fe200078e0008 */
[----:B------:R-:W-:Y:S01]  /*23c0*/  ISETP.GT.AND P0, PT, R3, 0x1, PT ;  /* 0x000000010300780c */ /* 0x000fe20003f04270 */
[----:B------:R-:W-:Y:S02]  /*23d0*/  BSSY B1, `(.L_x_30) ;  /* 0x0000013000017945 */ /* 0x000fe40003800000 */
[----:B------:R-:W-:Y:S02]  /*23e0*/  IMAD.IADD R5, R163, 0x1, R5 ;  /* 0x00000001a3057824 */ /* 0x000fe400078e0205 */
[----:B------:R-:W-:Y:S02]  /*23f0*/  IMAD.SHL.U32 R158, R166, 0x8, RZ ;  /* 0x00000008a69e7824 */ /* 0x000fe400078e00ff */
[----:B------:R-:W-:Y:S01]  /*2400*/  IMAD.WIDE.U32 R156, R23, R14, R4 ;  /* 0x0000000e179c7225 */ /* 0x000fe200078e0004 */
[----:B------:R-:W-:-:S03]  /*2410*/  LEA R4, P3, R162, UR4, 0x2 ;  /* 0x00000004a2047c11 */ /* 0x000fc6000f8610ff */
[----:B0-----:R-:W-:Y:S01]  /*2420*/  IMAD.IADD R7, R161, 0x1, R157 ;  /* 0x00000001a1077824 */ /* 0x001fe200078e029d */
[----:B------:R-:W-:Y:S02]  /*2430*/  LEA.HI.X R5, R162, UR5, R171, 0x2, P3 ;  /* 0x00000005a2057c11 */ /* 0x000fe400098f14ab */
[----:B------:R-:W-:Y:S02]  /*2440*/  ISETP.GT.AND P3, PT, R0, RZ, P0 ;  /* 0x000000ff0000720c */ /* 0x000fe40000764270 */
[----:B------:R-:W-:-:S04]  /*2450*/  LEA R6, P4, R156, R12, 0x2 ;  /* 0x0000000c9c067211 */ /* 0x000fc800078810ff */
[----:B------:R-:W-:Y:S02]  /*2460*/  LEA.HI.X R7, R156, R13, R7, 0x2, P4 ;  /* 0x0000000d9c077211 */ /* 0x000fe400020f1407 */
[----:B--2---:R-:W-:-:S05]  /*2470*/  LOP3.LUT R152, R15, 0xffffe000, RZ, 0xc0, !PT ;  /* 0xffffe0000f987812 */ /* 0x004fca00078ec0ff */
[----:B------:R-:W-:-:S04]  /*2480*/  FMUL R159, R152, R155 ;  /* 0x0000009b989f7220 */ /* 0x000fc80000400000 */
[----:B------:R-:W-:Y:S01]  /*2490*/  FFMA R173, R24, R154, R159 ;  /* 0x0000009a18ad7223 */ /* 0x000fe2000000009f */
[----:B------:R-:W-:-:S04]  /*24a0*/  SHF.L.U64.HI R159, R166, 0x3, R167 ;  /* 0x00000003a69f7819 */ /* 0x000fc800000102a7 */
[----:B------:R-:W-:Y:S01]  /*24b0*/  F2FP.TF32.F32.PACK_B R173, R173 ;  /* 0x000000adffad723e */ /* 0x000fe200024050ff */
[----:B------:R-:W-:-:S04]  /*24c0*/  IMAD.WIDE.U32 R158, R169, R166, R158 ;  /* 0x000000a6a99e7225 */ /* 0x000fc800078e009e */
[----:B------:R0:W-:Y:S01]  /*24d0*/  @P2 STG.E desc[UR36][R4.64], R173 ;  /* 0x000000ad04002986 */ /* 0x0001e2000c101924 */
[----:B------:R-:W-:Y:S05]  /*24e0*/  @!P3 BRA `(.L_x_31) ;  /* 0x000000000004b947 */ /* 0x000fea0003800000 */
[----:B------:R1:W5:Y:S02]  /*24f0*/  LDG.E.LTC128B R15, desc[UR36][R6.64+0x4] ;  /* 0x00000424060f7981 */ /* 0x000364000c1e1920 */
.L_x_31:
[----:B------:R-:W-:Y:S05]  /*2500*/  BSYNC B1 ;  /* 0x0000000000017941 */ /* 0x000fea0003800000 */
.L_x_30:
[----:B-----5:R-:W-:Y:S01]  /*2510*/  LOP3.LUT R20, R15, 0xffffe000, RZ, 0xc0, !PT ;  /* 0xffffe0000f147812 */ /* 0x020fe200078ec0ff */
[----:B------:R-:W-:Y:S01]  /*2520*/  IMAD.IADD R163, R163, 0x1, R159 ;  /* 0x00000001a3a37824 */ /* 0x000fe200078e029f */
[----:B------:R-:W-:Y:S01]  /*2530*/  IADD3 R164, P2, R164, R158, RZ ;  /* 0x0000009ea4a47210 */ /* 0x000fe20007f5e0ff */
[----:B------:R-:W-:Y:S01]  /*2540*/  IMAD.MOV.U32 R152, RZ, RZ, R15 ;  /* 0x000000ffff987224 */ /* 0x000fe200078e000f */
[----:B------:R-:W-:Y:S01]  /*2550*/  ISETP.GT.AND P1, PT, R0, 0x8, P1 ;  /* 0x000000080000780c */ /* 0x000fe20000f24270 */
[----:B------:R-:W-:Y:S02]  /*2560*/  FMUL R20, R20, R155 ;  /* 0x0000009b14147220 */ /* 0x000fe40000400000 */
[----:B------:R-:W-:Y:S02]  /*2570*/  IMAD.X R21, R163, 0x1, R21, P2 ;  /* 0x00000001a3157824 */ /* 0x000fe400010e0615 */
[----:B------:R-:W-:Y:S01]  /*2580*/  FFMA R157, R25, R154, R20 ;  /* 0x0000009a199d7223 */ /* 0x000fe20000000014 */
[----:B------:R-:W-:-:S04]  /*2590*/  LEA R20, P2, R164, R12, 0x2 ;  /* 0x0000000ca4147211 */ /* 0x000fc800078410ff */
[----:B------:R-:W-:Y:S02]  /*25a0*/  F2FP.TF32.F32.PACK_B R157, R157 ;  /* 0x0000009dff9d723e */ /* 0x000fe400024050ff */
[----:B------:R-:W-:-:S03]  /*25b0*/  LEA.HI.X R21, R164, R13, R21, 0x2, P2 ;  /* 0x0000000da4157211 */ /* 0x000fc600010f1415 */
[----:B------:R2:W-:Y:S04]  /*25c0*/  @P3 STG.E desc[UR36][R4.64+0x4], R157 ;  /* 0x0000049d04003986 */ /* 0x0005e8000c101924 */
[----:B------:R-:W3:Y:S01]  /*25d0*/  @P1 LDG.E.LTC128B R152, desc[UR36][R20.64] ;  /* 0x0000002414981981 */ /* 0x000ee2000c1e1920 */
[----:B------:R-:W-:Y:S01]  /*25e0*/  IADD3 R8, P2, R8, R158, RZ ;  /* 0x0000009e08087210 */ /* 0x000fe20007f5e0ff */
[----:B------:R-:W-:Y:S01]  /*25f0*/  BSSY B1, `(.L_x_32) ;  /* 0x0000011000017945 */ /* 0x000fe20003800000 */
[----:B------:R-:W-:Y:S02]  /*2600*/  SHF.L.U64.HI R11, R10, 0x5, R11 ;  /* 0x000000050a0b7819 */ /* 0x000fe4000001020b */
[----:B------:R-:W-:Y:S01]  /*2610*/  ISETP.GT.AND P0, PT, R0, 0x8, P0 ;  /* 0x000000080000780c */ /* 0x000fe20000704270 */
[----:B------:R-:W-:Y:S01]  /*2620*/  IMAD.X R9, R9, 0x1, R163, P2 ;  /* 0x0000000109097824 */ /* 0x000fe200010e06a3 */
[----:B------:R-:W-:Y:S01]  /*2630*/  LEA R10, P2, R10, R4, 0x5 ;  /* 0x000000040a0a7211 */ /* 0x000fe200078428ff */
[----:B------:R-:W-:-:S04]  /*2640*/  IMAD.WIDE.U32 R14, R23, R14, R8 ;  /* 0x0000000e170e7225 */ /* 0x000fc800078e0008 */
[----:B------:R-:W-:Y:S01]  /*2650*/  IMAD.X R11, R11, 0x1, R5, P2 ;  /* 0x000000010b0b7824 */ /* 0x000fe200010e0605 */
[----:B------:R-:W-:Y:S01]  /*2660*/  LEA R8, P3, R14, R12, 0x2 ;  /* 0x0000000c0e087211 */ /* 0x000fe200078610ff */
[----:B------:R-:W-:-:S05]  /*2670*/  IMAD.IADD R9, R161, 0x1, R15 ;  /* 0x00000001a1097824 */ /* 0x000fca00078e020f */
[----:B------:R-:W-:Y:S02]  /*2680*/  LEA.HI.X R9, R14, R13, R9, 0x2, P3 ;  /* 0x0000000d0e097211 */ /* 0x000fe400018f1409 */
[----:B---3--:R-:W-:-:S05]  /*2690*/  LOP3.LUT R24, R152, 0xffffe000, RZ, 0xc0, !PT ;  /* 0xffffe00098187812 */ /* 0x008fca00078ec0ff */
[----:B------:R-:W-:-:S04]  /*26a0*/  FMUL R25, R24, R155 ;  /* 0x0000009b18197220 */ /* 0x000fc80000400000 */
[----:B------:R-:W-:-:S05]  /*26b0*/  FFMA R25, R26, R154, R25 ;  /* 0x0000009a1a197223 */ /* 0x000fca0000000019 */
[----:B------:R-:W-:-:S05]  /*26c0*/  F2FP.TF32.F32.PACK_B R25, R25 ;  /* 0x00000019ff19723e */ /* 0x000fca00024050ff */
[----:B------:R2:W-:Y:S01]  /*26d0*/  @P1 STG.E desc[UR36][R10.64], R25 ;  /* 0x000000190a001986 */ /* 0x0005e2000c101924 */
[----:B------:R-:W-:Y:S05]  /*26e0*/  @!P0 BRA `(.L_x_33) ;  /* 0x0000000000048947 */ /* 0x000fea0003800000 */
[----:B------:R3:W5:Y:S02]  /*26f0*/  LDG.E.LTC128B R152, desc[UR36][R8.64+0x4] ;  /* 0x0000042408987981 */ /* 0x000764000c1e1920 */
.L_x_33:
[----:B------:R-:W-:Y:S05]  /*2700*/  BSYNC B1 ;  /* 0x0000000000017941 */ /* 0x000fea0003800000 */
.L_x_32:
[----:B-----5:R-:W-:Y:S01]  /*2710*/  LOP3.LUT R12, R152, 0xffffe000, RZ, 0xc0, !PT ;  /* 0xffffe000980c7812 */ /* 0x020fe200078ec0ff */
[----:B------:R-:W-:Y:S01]  /*2720*/  BSSY B1, `(.L_x_34) ;  /* 0x0000009000017945 */ /* 0x000fe20003800000 */
[----:B------:R-:W-:-:S03]  /*2730*/  ISETP.GT.AND P1, PT, R3, 0x8, PT ;  /* 0x000000080300780c */ /* 0x000fc60003f24270 */
[----:B------:R-:W-:Y:S01]  /*2740*/  FMUL R12, R12, R155 ;  /* 0x0000009b0c0c7220 */ /* 0x000fe20000400000 */
[----:B------:R-:W-:-:S03]  /*2750*/  ISETP.GT.AND P2, PT, R0, RZ, P1 ;  /* 0x000000ff0000720c */ /* 0x000fc60000f44270 */
[----:B------:R-:W-:-:S05]  /*2760*/  FFMA R27, R27, R154, R12 ;  /* 0x0000009a1b1b7223 */ /* 0x000fca000000000c */
[----:B------:R-:W-:-:S05]  /*2770*/  F2FP.TF32.F32.PACK_B R27, R27 ;  /* 0x0000001bff1b723e */ /* 0x000fca00024050ff */
[----:B------:R4:W-:Y:S01]  /*2780*/  @P0 STG.E desc[UR36][R10.64+0x4], R27 ;  /* 0x0000041b0a000986 */ /* 0x0009e2000c101924 */
[----:B------:R-:W-:Y:S05]  /*2790*/  @!P2 BRA `(.L_x_35) ;  /* 0x000000000004a947 */ /* 0x000fea0003800000 */
[----:B------:R0:W5:Y:S02]  /*27a0*/  LDG.E.LTC128B R152, desc[UR36][R6.64+0x20] ;  /* 0x0000202406987981 */ /* 0x000164000c1e1920 */
.L_x_35:
[----:B------:R-:W-:Y:S05]  /*27b0*/  BSYNC B1 ;  /* 0x0000000000017941 */ /* 0x000fea0003800000 */
.L_x_34:
        /* <DEDUP_REMOVED lines=10> */
.L_x_37:
[----:B------:R-:W-:Y:S05]  /*2860*/  BSYNC B1 ;  /* 0x0000000000017941 */ /* 0x000fea0003800000 */
.L_x_36:
[----:B-----5:R-:W-:Y:S01]  /*2870*/  LOP3.LUT R12, R152, 0xffffe000, RZ, 0xc0, !PT ;  /* 0xffffe000980c7812 */ /* 0x020fe200078ec0ff */
[----:B------:R-:W-:Y:S01]  /*2880*/  BSSY B1, `(.L_x_38) ;  /* 0x0000008000017945 */ /* 0x000fe20003800000 */
[----:B------:R-:W-:-:S03]  /*2890*/  ISETP.GT.AND P1, PT, R0, 0x8, P1 ;  /* 0x000000080000780c */ /* 0x000fc60000f24270 */
[----:B------:R-:W-:-:S04]  /*28a0*/  FMUL R12, R12, R155 ;  /* 0x0000009b0c0c7220 */ /* 0x000fc80000400000 */
[----:B------:R-:W-:-:S05]  /*28b0*/  FFMA R29, R29, R154, R12 ;  /* 0x0000009a1d1d7223 */ /* 0x000fca000000000c */
[----:B------:R-:W-:-:S05]  /*28c0*/  F2FP.TF32.F32.PACK_B R29, R29 ;  /* 0x0000001dff1d723e */ /* 0x000fca00024050ff */
[----:B------:R0:W-:Y:S01]  /*28d0*/  @P3 STG.E desc[UR36][R4.64+0x24], R29 ;  /* 0x0000241d04003986 */ /* 0x0001e2000c101924 */
[----:B------:R-:W-:Y:S05]  /*28e0*/  @!P1 BRA `(.L_x_39) ;  /* 0x0000000000049947 */ /* 0x000fea0003800000 */
[----:B------:R0:W5:Y:S02]  /*28f0*/  LDG.E.LTC128B R152, desc[UR36][R8.64+0x20] ;  /* 0x0000202408987981 */ /* 0x000164000c1e1920 */
.L_x_39:
[----:B------:R-:W-:Y:S05]  /*2900*/  BSYNC B1 ;  /* 0x0000000000017941 */ /* 0x000fea0003800000 */
.L_x_38:
[----:B-----5:R-:W-:Y:S01]  /*2910*/  LOP3.LUT R12, R152, 0xffffe000, RZ, 0xc0, !PT ;  /* 0xffffe000980c7812 */ /* 0x020fe200078ec0ff */
[----:B------:R-:W-:Y:S01]  /*2920*/  BSSY B1, `(.L_x_40) ;  /* 0x0000008000017945 */ /* 0x000fe20003800000 */
[----:B------:R-:W-:-:S03]  /*2930*/  ISETP.GT.AND P0, PT, R0, 0x8, P0 ;  /* 0x000000080000780c */ /* 0x000fc60000704270 */
[----:B0-----:R-:W-:-:S04]  /*2940*/  FMUL R13, R12, R155 ;  /* 0x0000009b0c0d7220 */ /* 0x001fc80000400000 */
[----:B------:R-:W-:-:S05]  /*2950*/  FFMA R13, R30, R154, R13 ;  /* 0x0000009a1e0d7223 */ /* 0x000fca000000000d */
[----:B------:R-:W-:-:S05]  /*2960*/  F2FP.TF32.F32.PACK_B R13, R13 ;  /* 0x0000000dff0d723e */ /* 0x000fca00024050ff */
[----:B------:R0:W-:Y:S01]  /*2970*/  @P1 STG.E desc[UR36][R10.64+0x20], R13 ;  /* 0x0000200d0a001986 */ /* 0x0001e2000c101924 */
[----:B------:R-:W-:Y:S05]  /*2980*/  @!P0 BRA `(.L_x_41) ;  /* 0x0000000000048947 */ /* 0x000fea0003800000 */
[----:B------:R0:W5:Y:S02]  /*2990*/  LDG.E.LTC128B R152, desc[UR36][R8.64+0x24] ;  /* 0x0000242408987981 */ /* 0x000164000c1e1920 */
.L_x_41:
[----:B------:R-:W-:Y:S05]  /*29a0*/  BSYNC B1 ;  /* 0x0000000000017941 */ /* 0x000fea0003800000 */
.L_x_40:
        /* <DEDUP_REMOVED lines=10> */
.L_x_43:
[----:B------:R-:W-:Y:S05]  /*2a50*/  BSYNC B1 ;  /* 0x0000000000017941 */ /* 0x000fea0003800000 */
.L_x_42:
[----:B-----5:R-:W-:Y:S01]  /*2a60*/  LOP3.LUT R12, R152, 0xffffe000, RZ, 0xc0, !PT ;  /* 0xffffe000980c7812 */ /* 0x020fe200078ec0ff */
[----:B------:R-:W-:Y:S01]  /*2a70*/  BSSY B1, `(.L_x_44) ;  /* 0x0000009000017945 */ /* 0x000fe20003800000 */
[----:B------:R-:W-:-:S03]  /*2a80*/  ISETP.GT.AND P0, PT, R3, 0x11, PT ;  /* 0x000000110300780c */ /* 0x000fc60003f04270 */
[----:B0-----:R-:W-:Y:S01]  /*2a90*/  FMUL R13, R12, R155 ;  /* 0x0000009b0c0d7220 */ /* 0x001fe20000400000 */
[----:B------:R-:W-:-:S03]  /*2aa0*/  ISETP.GT.AND P3, PT, R0, RZ, P0 ;  /* 0x000000ff0000720c */ /* 0x000fc60000764270 */
[----:B------:R-:W-:-:S05]  /*2ab0*/  FFMA R13, R32, R154, R13 ;  /* 0x0000009a200d7223 */ /* 0x000fca000000000d */
[----:B------:R-:W-:-:S05]  /*2ac0*/  F2FP.TF32.F32.PACK_B R13, R13 ;  /* 0x0000000dff0d723e */ /* 0x000fca00024050ff */
[----:B------:R0:W-:Y:S01]  /*2ad0*/  @P2 STG.E desc[UR36][R4.64+0x40], R13 ;  /* 0x0000400d04002986 */ /* 0x0001e2000c101924 */
[----:B------:R-:W-:Y:S05]  /*2ae0*/  @!P3 BRA `(.L_x_45) ;  /* 0x000000000004b947 */ /* 0x000fea0003800000 */
[----:B------:R0:W5:Y:S02]  /*2af0*/  LDG.E.LTC128B R152, desc[UR36][R6.64+0x44] ;  /* 0x0000442406987981 */ /* 0x000164000c1e1920 */
.L_x_45:
[----:B------:R-:W-:Y:S05]  /*2b00*/  BSYNC B1 ;  /* 0x0000000000017941 */ /* 0x000fea0003800000 */
.L_x_44:
        /* <DEDUP_REMOVED lines=9> */
.L_x_47:
[----:B------:R-:W-:Y:S05]  /*2ba0*/  BSYNC B1 ;  /* 0x0000000000017941 */ /* 0x000fea0003800000 */
.L_x_46:
        /* <DEDUP_REMOVED lines=9> */
.L_x_49:
[----:B------:R-:W-:Y:S05]  /*2c40*/  BSYNC B1 ;  /* 0x0000000000017941 */ /* 0x000fea0003800000 */
.L_x_48:
        /* <DEDUP_REMOVED lines=10> */
.L_x_51:
[----:B------:R-:W-:Y:S05]  /*2cf0*/  BSYNC B1 ;  /* 0x0000000000017941 */ /* 0x000fea0003800000 */
.L_x_50:
        /* <DEDUP_REMOVED lines=10> */
.L_x_53:
[----:B------:R-:W-:Y:S05]  /*2da0*/  BSYNC B1 ;  /* 0x0000000000017941 */ /* 0x000fea0003800000 */
.L_x_52:
        /* <DEDUP_REMOVED lines=9> */
.L_x_55:
[----:B------:R-:W-:Y:S05]  /*2e40*/  BSYNC B1 ;  /* 0x0000000000017941 */ /* 0x000fea0003800000 */
.L_x_54:
        /* <DEDUP_REMOVED lines=9> */
.L_x_57:
[----:B------:R-:W-:Y:S05]  /*2ee0*/  BSYNC B1 ;  /* 0x0000000000017941 */ /* 0x000fea0003800000 */
.L_x_56:
        /* <DEDUP_REMOVED lines=10> */
.L_x_59:
[----:B------:R-:W-:Y:S05]  /*2f90*/  BSYNC B1 ;  /* 0x0000000000017941 */ /* 0x000fea0003800000 */
.L_x_58:
        /* <DEDUP_REMOVED lines=10> */
.L_x_61:
[----:B------:R-:W-:Y:S05]  /*3040*/  BSYNC B1 ;  /* 0x0000000000017941 */ /* 0x000fea0003800000 */
.L_x_60:
        /* <DEDUP_REMOVED lines=9> */
.L_x_63:
[----:B------:R-:W-:Y:S05]  /*30e0*/  BSYNC B1 ;  /* 0x0000000000017941 */ /* 0x000fea0003800000 */
.L_x_62:
        /* <DEDUP_REMOVED lines=9> */
.L_x_65:
[----:B------:R-:W-:Y:S05]  /*3180*/  BSYNC B1 ;  /* 0x0000000000017941 */ /* 0x000fea0003800000 */
.L_x_64:
        /* <DEDUP_REMOVED lines=10> */
.L_x_67:
[----:B------:R-:W-:Y:S05]  /*3230*/  BSYNC B1 ;  /* 0x0000000000017941 */ /* 0x000fea0003800000 */
.L_x_66:
        /* <DEDUP_REMOVED lines=10> */
.L_x_69:
[----:B------:R-:W-:Y:S05]  /*32e0*/  BSYNC B1 ;  /* 0x0000000000017941 */ /* 0x000fea0003800000 */
.L_x_68:
        /* <DEDUP_REMOVED lines=9> */
.L_x_71:
[----:B------:R-:W-:Y:S05]  /*3380*/  BSYNC B1 ;  /* 0x0000000000017941 */ /* 0x000fea0003800000 */
.L_x_70:
        /* <DEDUP_REMOVED lines=9> */
.L_x_73:
[----:B------:R-:W-:Y:S05]  /*3420*/  BSYNC B1 ;  /* 0x0000000000017941 */ /* 0x000fea0003800000 */
.L_x_72:
        /* <DEDUP_REMOVED lines=10> */
.L_x_75:
[----:B------:R-:W-:Y:S05]  /*34d0*/  BSYNC B1 ;  /* 0x0000000000017941 */ /* 0x000fea0003800000 */
.L_x_74:
        /* <DEDUP_REMOVED lines=10> */
.L_x_77:
[----:B------:R-:W-:Y:S05]  /*3580*/  BSYNC B1 ;  /* 0x0000000000017941 */ /* 0x000fea0003800000 */
.L_x_76:
        /* <DEDUP_REMOVED lines=9> */
.L_x_79:
[----:B------:R-:W-:Y:S05]  /*3620*/  BSYNC B1 ;  /* 0x0000000000017941 */ /* 0x000fea0003800000 */
.L_x_78:
        /* <DEDUP_REMOVED lines=9> */
.L_x_81:
[----:B------:R-:W-:Y:S05]  /*36c0*/  BSYNC B1 ;  /* 0x0000000000017941 */ /* 0x000fea0003800000 */
.L_x_80:
        /* <DEDUP_REMOVED lines=10> */
.L_x_83:
[----:B------:R-:W-:Y:S05]  /*3770*/  BSYNC B1 ;  /* 0x0000000000017941 */ /* 0x000fea0003800000 */
.L_x_82:
        /* <DEDUP_REMOVED lines=10> */
.L_x_85:
[----:B------:R-:W-:Y:S05]  /*3820*/  BSYNC B1 ;  /* 0x0000000000017941 */ /* 0x000fea0003800000 */
.L_x_84:
        /* <DEDUP_REMOVED lines=9> */
.L_x_87:
[----:B------:R-:W-:Y:S05]  /*38c0*/  BSYNC B1 ;  /* 0x0000000000017941 */ /* 0x000fea0003800000 */
.L_x_86:
        /* <DEDUP_REMOVED lines=9> */
.L_x_89:
[----:B------:R-:W-:Y:S05]  /*3960*/  BSYNC B1 ;  /* 0x0000000000017941 */ /* 0x000fea0003800000 */
.L_x_88:
        /* <DEDUP_REMOVED lines=10> */
.L_x_91:
[----:B------:R-:W-:Y:S05]  /*3a10*/  BSYNC B1 ;  /* 0x0000000000017941 */ /* 0x000fea0003800000 */
.L_x_90:
        /* <DEDUP_REMOVED lines=10> */
.L_x_93:
[----:B------:R-:W-:Y:S05]  /*3ac0*/  BSYNC B1 ;  /* 0x0000000000017941 */ /* 0x000fea0003800000 */
.L_x_92:
        /* <DEDUP_REMOVED lines=9> */
.L_x_95:
[----:B------:R-:W-:Y:S05]  /*3b60*/  BSYNC B1 ;  /* 0x0000000000017941 */ /* 0x000fea0003800000 */
.L_x_94:
        /* <DEDUP_REMOVED lines=9> */
.L_x_97:
[----:B------:R-:W-:Y:S05]  /*3c00*/  BSYNC B1 ;  /* 0x0000000000017941 */ /* 0x000fea0003800000 */
.L_x_96:
        /* <DEDUP_REMOVED lines=10> */
.L_x_99:
[----:B------:R-:W-:Y:S05]  /*3cb0*/  BSYNC B1 ;  /* 0x0000000000017941 */ /* 0x000fea0003800000 */
.L_x_98:
        /* <DEDUP_REMOVED lines=10> */
.L_x_101:
[----:B------:R-:W-:Y:S05]  /*3d60*/  BSYNC B1 ;  /* 0x0000000000017941 */ /* 0x000fea0003800000 */
.L_x_100:
        /* <DEDUP_REMOVED lines=9> */
.L_x_103:
[----:B------:R-:W-:Y:S05]  /*3e00*/  BSYNC B1 ;  /* 0x0000000000017941 */ /* 0x000fea0003800000 */
.L_x_102:
        /* <DEDUP_REMOVED lines=9> */
.L_x_105:
[----:B------:R-:W-:Y:S05]  /*3ea0*/  BSYNC B1 ;  /* 0x0000000000017941 */ /* 0x000fea0003800000 */
.L_x_104:
        /* <DEDUP_REMOVED lines=10> */
.L_x_107:
[----:B------:R-:W-:Y:S05]  /*3f50*/  BSYNC B1 ;  /* 0x0000000000017941 */ /* 0x000fea0003800000 */
.L_x_106:
        /* <DEDUP_REMOVED lines=10> */
.L_x_109:
[----:B------:R-:W-:Y:S05]  /*4000*/  BSYNC B1 ;  /* 0x0000000000017941 */ /* 0x000fea0003800000 */
.L_x_108:
        /* <DEDUP_REMOVED lines=9> */
.L_x_111:
[----:B------:R-:W-:Y:S05]  /*40a0*/  BSYNC B1 ;  /* 0x0000000000017941 */ /* 0x000fea0003800000 */
.L_x_110:
        /* <DEDUP_REMOVED lines=9> */
.L_x_113:
[----:B------:R-:W-:Y:S05]  /*4140*/  BSYNC B1 ;  /* 0x0000000000017941 */ /* 0x000fea0003800000 */
.L_x_112:
        /* <DEDUP_REMOVED lines=10> */
.L_x_115:
[----:B------:R-:W-:Y:S05]  /*41f0*/  BSYNC B1 ;  /* 0x0000000000017941 */ /* 0x000fea0003800000 */
.L_x_114:
        /* <DEDUP_REMOVED lines=10> */
.L_x_117:
[----:B------:R-:W-:Y:S05]  /*42a0*/  BSYNC B1 ;  /* 0x0000000000017941 */ /* 0x000fea0003800000 */
.L_x_116:
        /* <DEDUP_REMOVED lines=9> */
.L_x_119:
[----:B------:R-:W-:Y:S05]  /*4340*/  BSYNC B1 ;  /* 0x0000000000017941 */ /* 0x000fea0003800000 */
.L_x_118:
        /* <DEDUP_REMOVED lines=9> */
.L_x_121:
[----:B------:R-:W-:Y:S05]  /*43e0*/  BSYNC B1 ;  /* 0x0000000000017941 */ /* 0x000fea0003800000 */
.L_x_120:
        /* <DEDUP_REMOVED lines=10> */
.L_x_123:
[----:B------:R-:W-:Y:S05]  /*4490*/  BSYNC B1 ;  /* 0x0000000000017941 */ /* 0x000fea0003800000 */
.L_x_122:
        /* <DEDUP_REMOVED lines=10> */
.L_x_125:
[----:B------:R-:W-:Y:S05]  /*4540*/  BSYNC B1 ;  /* 0x0000000000017941 */ /* 0x000fea0003800000 */
.L_x_124:
        /* <DEDUP_REMOVED lines=9> */
.L_x_127:
[----:B------:R-:W-:Y:S05]  /*45e0*/  BSYNC B1 ;  /* 0x0000000000017941 */ /* 0x000fea0003800000 */
.L_x_126:
        /* <DEDUP_REMOVED lines=9> */
.L_x_129:
[----:B------:R-:W-:Y:S05]  /*4680*/  BSYNC B1 ;  /* 0x0000000000017941 */ /* 0x000fea0003800000 */
.L_x_128:
        /* <DEDUP_REMOVED lines=10> */
.L_x_131:
[----:B------:R-:W-:Y:S05]  /*4730*/  BSYNC B1 ;  /* 0x0000000000017941 */ /* 0x000fea0003800000 */
.L_x_130:
        /* <DEDUP_REMOVED lines=10> */
.L_x_133:
[----:B------:R-:W-:Y:S05]  /*47e0*/  BSYNC B1 ;  /* 0x0000000000017941 */ /* 0x000fea0003800000 */
.L_x_132:
        /* <DEDUP_REMOVED lines=9> */
.L_x_135:
[----:B------:R-:W-:Y:S05]  /*4880*/  BSYNC B1 ;  /* 0x0000000000017941 */ /* 0x000fea0003800000 */
.L_x_134:
        /* <DEDUP_REMOVED lines=9> */
.L_x_137:
[----:B------:R-:W-:Y:S05]  /*4920*/  BSYNC B1 ;  /* 0x0000000000017941 */ /* 0x000fea0003800000 */
.L_x_136:
        /* <DEDUP_REMOVED lines=10> */
.L_x_139:
[----:B------:R-:W-:Y:S05]  /*49d0*/  BSYNC B1 ;  /* 0x0000000000017941 */ /* 0x000fea0003800000 */
.L_x_138:
        /* <DEDUP_REMOVED lines=10> */
.L_x_141:
[----:B------:R-:W-:Y:S05]  /*4a80*/  BSYNC B1 ;  /* 0x0000000000017941 */ /* 0x000fea0003800000 */
.L_x_140:
        /* <DEDUP_REMOVED lines=9> */
.L_x_143:
[----:B------:R-:W-:Y:S05]  /*4b20*/  BSYNC B1 ;  /* 0x0000000000017941 */ /* 0x000fea0003800000 */
.L_x_142:
        /* <DEDUP_REMOVED lines=9> */
.L_x_145:
[----:B------:R-:W-:Y:S05]  /*4bc0*/  BSYNC B1 ;  /* 0x0000000000017941 */ /* 0x000fea0003800000 */
.L_x_144:
        /* <DEDUP_REMOVED lines=10> */
.L_x_147:
[----:B------:R-:W-:Y:S05]  /*4c70*/  BSYNC B1 ;  /* 0x0000000000017941 */ /* 0x000fea0003800000 */
.L_x_146:
        /* <DEDUP_REMOVED lines=10> */
.L_x_149:
[----:B------:R-:W-:Y:S05]  /*4d20*/  BSYNC B1 ;  /* 0x0000000000017941 */ /* 0x000fea0003800000 */
.L_x_148:
        /* <DEDUP_REMOVED lines=9> */
.L_x_151:
[----:B------:R-:W-:Y:S05]  /*4dc0*/  BSYNC B1 ;  /* 0x0000000000017941 */ /* 0x000fea0003800000 */
.L_x_150:
        /* <DEDUP_REMOVED lines=9> */
.L_x_153:
[----:B------:R-:W-:Y:S05]  /*4e60*/  BSYNC B1 ;  /* 0x0000000000017941 */ /* 0x000fea0003800000 */
.L_x_152:
        /* <DEDUP_REMOVED lines=10> */
.L_x_155:
[----:B------:R-:W-:Y:S05]  /*4f10*/  BSYNC B1 ;  /* 0x0000000000017941 */ /* 0x000fea0003800000 */
.L_x_154:
        /* <DEDUP_REMOVED lines=10> */
.L_x_157:
[----:B------:R-:W-:Y:S05]  /*4fc0*/  BSYNC B1 ;  /* 0x0000000000017941 */ /* 0x000fea0003800000 */
.L_x_156:
        /* <DEDUP_REMOVED lines=9> */
.L_x_159:
[----:B------:R-:W-:Y:S05]  /*5060*/  BSYNC B1 ;  /* 0x0000000000017941 */ /* 0x000fea0003800000 */
.L_x_158:
        /* <DEDUP_REMOVED lines=9> */
.L_x_161:
[----:B------:R-:W-:Y:S05]  /*5100*/  BSYNC B1 ;  /* 0x0000000000017941 */ /* 0x000fea0003800000 */
.L_x_160:
        /* <DEDUP_REMOVED lines=10> */
.L_x_163:
[----:B------:R-:W-:Y:S05]  /*51b0*/  BSYNC B1 ;  /* 0x0000000000017941 */ /* 0x000fea0003800000 */
.L_x_162:
        /* <DEDUP_REMOVED lines=10> */
.L_x_165:
[----:B------:R-:W-:Y:S05]  /*5260*/  BSYNC B1 ;  /* 0x0000000000017941 */ /* 0x000fea0003800000 */
.L_x_164:
        /* <DEDUP_REMOVED lines=9> */
.L_x_167:
[----:B------:R-:W-:Y:S05]  /*5300*/  BSYNC B1 ;  /* 0x0000000000017941 */ /* 0x000fea0003800000 */
.L_x_166:
        /* <DEDUP_REMOVED lines=9> */
.L_x_169:
[----:B------:R-:W-:Y:S05]  /*53a0*/  BSYNC B1 ;  /* 0x0000000000017941 */ /* 0x000fea0003800000 */
.L_x_168:
        /* <DEDUP_REMOVED lines=10> */
.L_x_171:
[----:B------:R-:W-:Y:S05]  /*5450*/  BSYNC B1 ;  /* 0x0000000000017941 */ /* 0x000fea0003800000 */
.L_x_170:
        /* <DEDUP_REMOVED lines=10> */
.L_x_173:
[----:B------:R-:W-:Y:S05]  /*5500*/  BSYNC B1 ;  /* 0x0000000000017941 */ /* 0x000fea0003800000 */
.L_x_172:
        /* <DEDUP_REMOVED lines=9> */
.L_x_175:
[----:B------:R-:W-:Y:S05]  /*55a0*/  BSYNC B1 ;  /* 0x0000000000017941 */ /* 0x000fea0003800000 */
.L_x_174:
        /* <DEDUP_REMOVED lines=9> */
.L_x_177:
[----:B------:R-:W-:Y:S05]  /*5640*/  BSYNC B1 ;  /* 0x0000000000017941 */ /* 0x000fea0003800000 */
.L_x_176:
        /* <DEDUP_REMOVED lines=10> */
.L_x_179:
[----:B------:R-:W-:Y:S05]  /*56f0*/  BSYNC B1 ;  /* 0x0000000000017941 */ /* 0x000fea0003800000 */
.L_x_178:
        /* <DEDUP_REMOVED lines=10> */
.L_x_181:
[----:B------:R-:W-:Y:S05]  /*57a0*/  BSYNC B1 ;  /* 0x0000000000017941 */ /* 0x000fea0003800000 */
.L_x_180:
        /* <DEDUP_REMOVED lines=9> */
.L_x_183:
[----:B------:R-:W-:Y:S05]  /*5840*/  BSYNC B1 ;  /* 0x0000000000017941 */ /* 0x000fea0003800000 */
.L_x_182:
        /* <DEDUP_REMOVED lines=9> */
.L_x_185:
[----:B------:R-:W-:Y:S05]  /*58e0*/  BSYNC B1 ;  /* 0x0000000000017941 */ /* 0x000fea0003800000 */
.L_x_184:
        /* <DEDUP_REMOVED lines=10> */
.L_x_187:
[----:B------:R-:W-:Y:S05]  /*5990*/  BSYNC B1 ;  /* 0x0000000000017941 */ /* 0x000fea0003800000 */
.L_x_186:
        /* <DEDUP_REMOVED lines=10> */
.L_x_189:
[----:B------:R-:W-:Y:S05]  /*5a40*/  BSYNC B1 ;  /* 0x0000000000017941 */ /* 0x000fea0003800000 */
.L_x_188:
        /* <DEDUP_REMOVED lines=9> */
.L_x_191:
[----:B------:R-:W-:Y:S05]  /*5ae0*/  BSYNC B1 ;  /* 0x0000000000017941 */ /* 0x000fea0003800000 */
.L_x_190:
        /* <DEDUP_REMOVED lines=9> */
.L_x_193:
[----:B------:R-:W-:Y:S05]  /*5b80*/  BSYNC B1 ;  /* 0x0000000000017941 */ /* 0x000fea0003800000 */
.L_x_192:
        /* <DEDUP_REMOVED lines=10> */
.L_x_195:
[----:B------:R-:W-:Y:S05]  /*5c30*/  BSYNC B1 ;  /* 0x0000000000017941 */ /* 0x000fea0003800000 */
.L_x_194:
        /* <DEDUP_REMOVED lines=10> */
.L_x_197:
[----:B------:R-:W-:Y:S05]  /*5ce0*/  BSYNC B1 ;  /* 0x0000000000017941 */ /* 0x000fea0003800000 */
.L_x_196:
        /* <DEDUP_REMOVED lines=9> */
.L_x_199:
[----:B------:R-:W-:Y:S05]  /*5d80*/  BSYNC B1 ;  /* 0x0000000000017941 */ /* 0x000fea0003800000 */
.L_x_198:
        /* <DEDUP_REMOVED lines=9> */
.L_x_201:
[----:B------:R-:W-:Y:S05]  /*5e20*/  BSYNC B1 ;  /* 0x0000000000017941 */ /* 0x000fea0003800000 */
.L_x_200:
        /* <DEDUP_REMOVED lines=10> */
.L_x_203:
[----:B------:R-:W-:Y:S05]  /*5ed0*/  BSYNC B1 ;  /* 0x0000000000017941 */ /* 0x000fea0003800000 */
.L_x_202:
        /* <DEDUP_REMOVED lines=10> */
.L_x_205:
[----:B------:R-:W-:Y:S05]  /*5f80*/  BSYNC B1 ;  /* 0x0000000000017941 */ /* 0x000fea0003800000 */
.L_x_204:
        /* <DEDUP_REMOVED lines=9> */
.L_x_207:
[----:B------:R-:W-:Y:S05]  /*6020*/  BSYNC B1 ;  /* 0x0000000000017941 */ /* 0x000fea0003800000 */
.L_x_206:
        /* <DEDUP_REMOVED lines=9> */
.L_x_209:
[----:B------:R-:W-:Y:S05]  /*60c0*/  BSYNC B1 ;  /* 0x0000000000017941 */ /* 0x000fea0003800000 */
.L_x_208:
        /* <DEDUP_REMOVED lines=10> */
.L_x_211:
[----:B------:R-:W-:Y:S05]  /*6170*/  BSYNC B1 ;  /* 0x0000000000017941 */ /* 0x000fea0003800000 */
.L_x_210:
        /* <DEDUP_REMOVED lines=10> */
.L_x_213:
[----:B------:R-:W-:Y:S05]  /*6220*/  BSYNC B1 ;  /* 0x0000000000017941 */ /* 0x000fea0003800000 */
.L_x_212:
        /* <DEDUP_REMOVED lines=9> */
.L_x_215:
[----:B------:R-:W-:Y:S05]  /*62c0*/  BSYNC B1 ;  /* 0x0000000000017941 */ /* 0x000fea0003800000 */
.L_x_214:
        /* <DEDUP_REMOVED lines=9> */
.L_x_217:
[----:B------:R-:W-:Y:S05]  /*6360*/  BSYNC B1 ;  /* 0x0000000000017941 */ /* 0x000fea0003800000 */
.L_x_216:
        /* <DEDUP_REMOVED lines=10> */
.L_x_219:
[----:B------:R-:W-:Y:S05]  /*6410*/  BSYNC B1 ;  /* 0x0000000000017941 */ /* 0x000fea0003800000 */
.L_x_218:
        /* <DEDUP_REMOVED lines=10> */
.L_x_221:
[----:B------:R-:W-:Y:S05]  /*64c0*/  BSYNC B1 ;  /* 0x0000000000017941 */ /* 0x000fea0003800000 */
.L_x_220:
        /* <DEDUP_REMOVED lines=9> */
.L_x_223:
[----:B------:R-:W-:Y:S05]  /*6560*/  BSYNC B1 ;  /* 0x0000000000017941 */ /* 0x000fea0003800000 */
.L_x_222:
        /* <DEDUP_REMOVED lines=9> */
.L_x_225:
[----:B------:R-:W-:Y:S05]  /*6600*/  BSYNC B1 ;  /* 0x0000000000017941 */ /* 0x000fea0003800000 */
.L_x_224:
        /* <DEDUP_REMOVED lines=10> */
.L_x_227:
[----:B------:R-:W-:Y:S05]  /*66b0*/  BSYNC B1 ;  /* 0x0000000000017941 */ /* 0x000fea0003800000 */
.L_x_226:
        /* <DEDUP_REMOVED lines=10> */
.L_x_229:
[----:B------:R-:W-:Y:S05]  /*6760*/  BSYNC B1 ;  /* 0x0000000000017941 */ /* 0x000fea0003800000 */
.L_x_228:
        /* <DEDUP_REMOVED lines=9> */
.L_x_231:
[----:B------:R-:W-:Y:S05]  /*6800*/  BSYNC B1 ;  /* 0x0000000000017941 */ /* 0x000fea0003800000 */
.L_x_230:
        /* <DEDUP_REMOVED lines=9> */
.L_x_233:
[----:B------:R-:W-:Y:S05]  /*68a0*/  BSYNC B1 ;  /* 0x0000000000017941 */ /* 0x000fea0003800000 */
.L_x_232:
        /* <DEDUP_REMOVED lines=10> */
.L_x_235:
[----:B------:R-:W-:Y:S05]  /*6950*/  BSYNC B1 ;  /* 0x0000000000017941 */ /* 0x000fea0003800000 */
.L_x_234:
        /* <DEDUP_REMOVED lines=10> */
.L_x_237:
[----:B------:R-:W-:Y:S05]  /*6a00*/  BSYNC B1 ;  /* 0x0000000000017941 */ /* 0x000fea0003800000 */
.L_x_236:
        /* <DEDUP_REMOVED lines=9> */
.L_x_239:
[----:B------:R-:W-:Y:S05]  /*6aa0*/  BSYNC B1 ;  /* 0x0000000000017941 */ /* 0x000fea0003800000 */
.L_x_238:
        /* <DEDUP_REMOVED lines=9> */
.L_x_241:
[----:B------:R-:W-:Y:S05]  /*6b40*/  BSYNC B1 ;  /* 0x0000000000017941 */ /* 0x000fea0003800000 */
.L_x_240:
        /* <DEDUP_REMOVED lines=10> */
.L_x_243:
[----:B------:R-:W-:Y:S05]  /*6bf0*/  BSYNC B1 ;  /* 0x0000000000017941 */ /* 0x000fea0003800000 */
.L_x_242:
        /* <DEDUP_REMOVED lines=10> */
.L_x_245:
[----:B------:R-:W-:Y:S05]  /*6ca0*/  BSYNC B1 ;  /* 0x0000000000017941 */ /* 0x000fea0003800000 */
.L_x_244:
        /* <DEDUP_REMOVED lines=9> */
.L_x_247:
[----:B------:R-:W-:Y:S05]  /*6d40*/  BSYNC B1 ;  /* 0x0000000000017941 */ /* 0x000fea0003800000 */
.L_x_246:
        /* <DEDUP_REMOVED lines=9> */
.L_x_249:
[----:B------:R-:W-:Y:S05]  /*6de0*/  BSYNC B1 ;  /* 0x0000000000017941 */ /* 0x000fea0003800000 */
.L_x_248:
        /* <DEDUP_REMOVED lines=10> */
.L_x_251:
[----:B------:R-:W-:Y:S05]  /*6e90*/  BSYNC B1 ;  /* 0x0000000000017941 */ /* 0x000fea0003800000 */
.L_x_250:
        /* <DEDUP_REMOVED lines=10> */
.L_x_253:
[----:B------:R-:W-:Y:S05]  /*6f40*/  BSYNC B1 ;  /* 0x0000000000017941 */ /* 0x000fea0003800000 */
.L_x_252:
        /* <DEDUP_REMOVED lines=9> */
.L_x_255:
[----:B------:R-:W-:Y:S05]  /*6fe0*/  BSYNC B1 ;  /* 0x0000000000017941 */ /* 0x000fea0003800000 */
.L_x_254:
        /* <DEDUP_REMOVED lines=9> */
.L_x_257:
[----:B------:R-:W-:Y:S05]  /*7080*/  BSYNC B1 ;  /* 0x0000000000017941 */ /* 0x000fea0003800000 */
.L_x_256:
        /* <DEDUP_REMOVED lines=10> */
.L_x_259:
[----:B------:R-:W-:Y:S05]  /*7130*/  BSYNC B1 ;  /* 0x0000000000017941 */ /* 0x000fea0003800000 */
.L_x_258:
        /* <DEDUP_REMOVED lines=10> */
.L_x_261:
[----:B------:R-:W-:Y:S05]  /*71e0*/  BSYNC B1 ;  /* 0x0000000000017941 */ /* 0x000fea0003800000 */
.L_x_260:
        /* <DEDUP_REMOVED lines=9> */
.L_x_263:
[----:B------:R-:W-:Y:S05]  /*7280*/  BSYNC B1 ;  /* 0x0000000000017941 */ /* 0x000fea0003800000 */
.L_x_262:
        /* <DEDUP_REMOVED lines=9> */
.L_x_265:
[----:B------:R-:W-:Y:S05]  /*7320*/  BSYNC B1 ;  /* 0x0000000000017941 */ /* 0x000fea0003800000 */
.L_x_264:
        /* <DEDUP_REMOVED lines=10> */
.L_x_267:
[----:B------:R-:W-:Y:S05]  /*73d0*/  BSYNC B1 ;  /* 0x0000000000017941 */ /* 0x000fea0003800000 */
.L_x_266:
        /* <DEDUP_REMOVED lines=10> */
.L_x_269:
[----:B------:R-:W-:Y:S05]  /*7480*/  BSYNC B1 ;  /* 0x0000000000017941 */ /* 0x000fea0003800000 */
.L_x_268:
        /* <DEDUP_REMOVED lines=9> */
.L_x_271:
[----:B------:R-:W-:Y:S05]  /*7520*/  BSYNC B1 ;  /* 0x0000000000017941 */ /* 0x000fea0003800000 */
.L_x_270:
        /* <DEDUP_REMOVED lines=9> */
.L_x_273:
[----:B------:R-:W-:Y:S05]  /*75c0*/  BSYNC B1 ;  /* 0x0000000000017941 */ /* 0x000fea0003800000 */
.L_x_272:
        /* <DEDUP_REMOVED lines=10> */
.L_x_275:
[----:B------:R-:W-:Y:S05]  /*7670*/  BSYNC B1 ;  /* 0x0000000000017941 */ /* 0x000fea0003800000 */
.L_x_274:
        /* <DEDUP_REMOVED lines=10> */
.L_x_277:
[----:B------:R-:W-:Y:S05]  /*7720*/  BSYNC B1 ;  /* 0x0000000000017941 */ /* 0x000fea0003800000 */
.L_x_276:
[----:B01---5:R-:W-:Y:S01]  /*7730*/  LOP3.LUT R6, R152, 0xffffe000, RZ, 0xc0, !PT ;  /* 0xffffe00098067812 */ /* 0x023fe200078ec0ff */
        /* <DEDUP_REMOVED lines=8> */
.L_x_279:
[----:B------:R-:W-:Y:S05]  /*77c0*/  BSYNC B1 ;  /* 0x0000000000017941 */ /* 0x000fea0003800000 */
.L_x_278:
[----:B0-2--5:R-:W-:Y:S01]  /*77d0*/  LOP3.LUT R4, R152, 0xffffe000, RZ, 0xc0, !PT ;  /* 0xffffe00098047812 */ /* 0x025fe200078ec0ff */
[----:B------:R-:W-:Y:S01]  /*77e0*/  @P1 IMAD.MOV.U32 R5, RZ, RZ, R11 ;  /* 0x000000ffff051224 */ /* 0x000fe200078e000b */
[----:B------:R-:W-:Y:S01]  /*77f0*/  ISETP.GT.AND P0, PT, R0, 0x8, P0 ;  /* 0x000000080000780c */ /* 0x000fe20000704270 */
[----:B------:R-:W-:Y:S02]  /*7800*/  BSSY B1, `(.L_x_280) ;  /* 0x0000008000017945 */ /* 0x000fe40003800000 */
[----:B------:R-:W-:Y:S01]  /*7810*/  FMUL R3, R4, R155 ;  /* 0x0000009b04037220 */ /* 0x000fe20000400000 */
[----:B------:R-:W-:-:S03]  /*7820*/  @P1 IMAD.MOV.U32 R4, RZ, RZ, R10 ;  /* 0x000000ffff041224 */ /* 0x000fc600078e000a */
[----:B------:R-:W-:-:S05]  /*7830*/  FFMA R3, R150, R154, R3 ;  /* 0x0000009a96037223 */ /* 0x000fca0000000003 */
[----:B------:R-:W-:-:S05]  /*7840*/  F2FP.TF32.F32.PACK_B R3, R3 ;  /* 0x00000003ff03723e */ /* 0x000fca00024050ff */
[----:B------:R0:W-:Y:S01]  /*7850*/  @P1 STG.E desc[UR36][R4.64+0x3e0], R3 ;  /* 0x0003e00304001986 */ /* 0x0001e2000c101924 */
[----:B------:R-:W-:Y:S05]  /*7860*/  @!P0 BRA `(.L_x_281) ;  /* 0x0000000000048947 */ /* 0x000fea0003800000 */
[----:B------:R2:W5:Y:S02]  /*7870*/  LDG.E.LTC128B R152, desc[UR36][R8.64+0x3e4] ;  /* 0x0003e42408987981 */ /* 0x000564000c1e1920 */
.L_x_281:
[----:B------:R-:W-:Y:S05]  /*7880*/  BSYNC B1 ;  /* 0x0000000000017941 */ /* 0x000fea0003800000 */
.L_x_280:
[----:B------:R-:W-:Y:S05]  /*7890*/  @!P0 BRA `(.L_x_282) ;  /* 0x0000002400308947 */ /* 0x000fea0003800000 */
[----:B-----5:R-:W-:-:S05]  /*78a0*/  LOP3.LUT R152, R152, 0xffffe000, RZ, 0xc0, !PT ;  /* 0xffffe00098987812 */ /* 0x020fca00078ec0ff */
[----:B------:R-:W-:-:S04]  /*78b0*/  FMUL R152, R152, R155 ;  /* 0x0000009b98987220 */ /* 0x000fc80000400000 */
[----:B------:R-:W-:-:S05]  /*78c0*/  FFMA R151, R151, R154, R152 ;  /* 0x0000009a97977223 */ /* 0x000fca0000000098 */
[----:B------:R-:W-:-:S05]  /*78d0*/  F2FP.TF32.F32.PACK_B R151, R151 ;  /* 0x00000097ff97723e */ /* 0x000fca00024050ff */
[----:B------:R0:W-:Y:S01]  /*78e0*/  STG.E desc[UR36][R10.64+0x3e4], R151 ;  /* 0x0003e4970a007986 */ /* 0x0001e2000c101924 */
[----:B------:R-:W-:Y:S05]  /*78f0*/  BRA `(.L_x_282) ;  /* 0x0000002400187947 */ /* 0x000fea0003800000 */
.L_x_29:
[----:B------:R-:W-:Y:S01]  /*7900*/  ISETP.GT.AND P3, PT, R3, 0x1, PT ;  /* 0x000000010300780c */ /* 0x000fe20003f64270 */
[----:B------:R-:W-:Y:S01]  /*7910*/  ULDC.64 UR4, c[0x0][0x5c0] ;  /* 0x0001700000047ab9 */ /* 0x000fe20000000a00 */
[-C--:B------:R-:W-:Y:S01]  /*7920*/  FMUL R9, R24, R154.reuse ;  /* 0x0000009a18097220 */ /* 0x080fe20000400000 */
[----:B------:R-:W-:Y:S01]  /*7930*/  LEA R4, P4, R162, UR4, 0x2 ;  /* 0x00000004a2047c11 */ /* 0x000fe2000f8810ff */
[-C--:B------:R-:W-:Y:S01]  /*7940*/  FMUL R25, R25, R154.reuse ;  /* 0x0000009a19197220 */ /* 0x080fe20000400000 */
[----:B------:R-:W-:Y:S01]  /*7950*/  ISETP.GT.AND P0, PT, R0, RZ, P3 ;  /* 0x000000ff0000720c */ /* 0x000fe20001f04270 */
[-C--:B------:R-:W-:Y:S01]  /*7960*/  FMUL R27, R27, R154.reuse ;  /* 0x0000009a1b1b7220 */ /* 0x080fe20000400000 */
[----:B------:R-:W-:Y:S01]  /*7970*/  LEA.HI.X R5, R162, UR5, R171, 0x2, P4 ;  /* 0x00000005a2057c11 */ /* 0x000fe2000a0f14ab */
[-C--:B------:R-:W-:Y:S01]  /*7980*/  FMUL R29, R29, R154.reuse ;  /* 0x0000009a1d1d7220 */ /* 0x080fe20000400000 */
[----:B------:R-:W-:Y:S01]  /*7990*/  F2FP.TF32.F32.PACK_B R9, R9 ;  /* 0x00000009ff09723e */ /* 0x000fe200024050ff */
[-C--:B------:R-:W-:Y:S01]  /*79a0*/  FMUL R31, R31, R154.reuse ;  /* 0x0000009a1f1f7220 */ /* 0x080fe20000400000 */
[----:B------:R-:W-:Y:S01]  /*79b0*/  F2FP.TF32.F32.PACK_B R25, R25 ;  /* 0x00000019ff19723e */ /* 0x000fe200024050ff */
[----:B------:R-:W-:Y:S01]  /*79c0*/  FMUL R13, R32, R154 ;  /* 0x0000009a200d7220 */ /* 0x000fe20000400000 */
[C---:B------:R-:W-:Y:S01]  /*79d0*/  SHF.L.U64.HI R7, R10.reuse, 0x5, R11 ;  /* 0x000000050a077819 */ /* 0x040fe2000001020b */
[----:B------:R0:W-:Y:S01]  /*79e0*/  @P2 STG.E desc[UR36][R4.64], R9 ;  /* 0x0000000904002986 */ /* 0x0001e2000c101924 */
[----:B------:R-:W-:Y:S01]  /*79f0*/  LEA R6, P4, R10, R4, 0x5 ;  /* 0x000000040a067211 */ /* 0x000fe200078828ff */
[-C--:B------:R-:W-:Y:S01]  /*7a00*/  FMUL R11, R26, R154.reuse ;  /* 0x0000009a1a0b7220 */ /* 0x080fe20000400000 */
[C---:B------:R-:W-:Y:S01]  /*7a10*/  ISETP.GT.AND P1, PT, R0.reuse, 0x8, P1 ;  /* 0x000000080000780c */ /* 0x040fe20000f24270 */
[----:B------:R-:W-:Y:S01]  /*7a20*/  @P0 STG.E desc[UR36][R4.64+0x4], R25 ;  /* 0x0000041904000986 */ /* 0x000fe2000c101924 */
[----:B------:R-:W-:Y:S01]  /*7a30*/  ISETP.GT.AND P2, PT, R3, 0x8, PT ;  /* 0x000000080300780c */ /* 0x000fe20003f44270 */
[----:B------:R-:W-:Y:S01]  /*7a40*/  IMAD.X R7, R7, 0x1, R5, P4 ;  /* 0x0000000107077824 */ /* 0x000fe200020e0605 */
[C---:B------:R-:W-:Y:S01]  /*7a50*/  ISETP.GT.AND P3, PT, R0.reuse, 0x8, P3 ;  /* 0x000000080000780c */ /* 0x040fe20001f64270 */
[-C--:B------:R-:W-:Y:S01]  /*7a60*/  FMUL R33, R33, R154.reuse ;  /* 0x0000009a21217220 */ /* 0x080fe20000400000 */
[----:B------:R-:W-:Y:S01]  /*7a70*/  ISETP.GT.AND P0, PT, R3, 0x9, PT ;  /* 0x000000090300780c */ /* 0x000fe20003f04270 */
[-C--:B------:R-:W-:Y:S01]  /*7a80*/  FMUL R35, R35, R154.reuse ;  /* 0x0000009a23237220 */ /* 0x080fe20000400000 */
[----:B------:R-:W-:Y:S01]  /*7a90*/  ISETP.GT.AND P5, PT, R0, RZ, P2 ;  /* 0x000000ff0000720c */ /* 0x000fe200017a4270 */
[-C--:B0-----:R-:W-:Y:S01]  /*7aa0*/  FMUL R9, R28, R154.reuse ;  /* 0x0000009a1c097220 */ /* 0x081fe20000400000 */
[C---:B------:R-:W-:Y:S01]  /*7ab0*/  ISETP.GT.AND P4, PT, R0.reuse, RZ, P0 ;  /* 0x000000ff0000720c */ /* 0x040fe20000784270 */
[-C--:B------:R-:W-:Y:S01]  /*7ac0*/  FMUL R37, R37, R154.reuse ;  /* 0x0000009a25257220 */ /* 0x080fe20000400000 */
[----:B------:R-:W-:Y:S01]  /*7ad0*/  F2FP.TF32.F32.PACK_B R11, R11 ;  /* 0x0000000bff0b723e */ /* 0x000fe200024050ff */
[-C--:B------:R-:W-:Y:S01]  /*7ae0*/  FMUL R39, R39, R154.reuse ;  /* 0x0000009a27277220 */ /* 0x080fe20000400000 */
[----:B------:R-:W-:Y:S01]  /*7af0*/  F2FP.TF32.F32.PACK_B R27, R27 ;  /* 0x0000001bff1b723e */ /* 0x000fe200024050ff */
[-C--:B------:R-:W-:Y:S01]  /*7b00*/  FMUL R41, R41, R154.reuse ;  /* 0x0000009a29297220 */ /* 0x080fe20000400000 */
[----:B------:R-:W-:Y:S01]  /*7b10*/  F2FP.TF32.F32.PACK_B R9, R9 ;  /* 0x00000009ff09723e */ /* 0x000fe200024050ff */
[----:B------:R0:W-:Y:S01]  /*7b20*/  @P1 STG.E desc[UR36][R6.64], R11 ;  /* 0x0000000b06001986 */ /* 0x0001e2000c101924 */
[----:B------:R-:W-:Y:S01]  /*7b30*/  F2FP.TF32.F32.PACK_B R29, R29 ;  /* 0x0000001dff1d723e */ /* 0x000fe200024050ff */
[-C--:B------:R-:W-:Y:S01]  /*7b40*/  FMUL R43, R43, R154.reuse ;  /* 0x0000009a2b2b7220 */ /* 0x080fe20000400000 */
[C---:B------:R-:W-:Y:S01]  /*7b50*/  ISETP.GT.AND P1, PT, R3.reuse, 0x10, PT ;  /* 0x000000100300780c */ /* 0x040fe20003f24270 */
[----:B------:R-:W-:Y:S01]  /*7b60*/  @P3 STG.E desc[UR36][R6.64+0x4], R27 ;  /* 0x0000041b06003986 */ /* 0x000fe2000c101924 */
[----:B------:R-:W-:Y:S01]  /*7b70*/  ISETP.GT.AND P3, PT, R3, 0x11, PT ;  /* 0x000000110300780c */ /* 0x000fe20003f64270 */
[-C--:B------:R-:W-:Y:S01]  /*7b80*/  FMUL R45, R45, R154.reuse ;  /* 0x0000009a2d2d7220 */ /* 0x080fe20000400000 */
[C---:B------:R-:W-:Y:S01]  /*7b90*/  ISETP.GT.AND P2, PT, R0.reuse, 0x8, P2 ;  /* 0x000000080000780c */ /* 0x040fe20001744270 */
[----:B------:R1:W-:Y:S01]  /*7ba0*/  @P5 STG.E desc[UR36][R4.64+0x20], R9 ;  /* 0x0000200904005986 */ /* 0x0003e2000c101924 */
[C---:B------:R-:W-:Y:S01]  /*7bb0*/  ISETP.GT.AND P0, PT, R0.reuse, 0x8, P0 ;  /* 0x000000080000780c */ /* 0x040fe20000704270 */
[-C--:B------:R-:W-:Y:S01]  /*7bc0*/  FMUL R47, R47, R154.reuse ;  /* 0x0000009a2f2f7220 */ /* 0x080fe20000400000 */
[----:B------:R-:W-:Y:S01]  /*7bd0*/  ISETP.GT.AND P5, PT, R0, RZ, P1 ;  /* 0x000000ff0000720c */ /* 0x000fe20000fa4270 */
[----:B------:R-:W-:Y:S01]  /*7be0*/  @P4 STG.E desc[UR36][R4.64+0x24], R29 ;  /* 0x0000241d04004986 */ /* 0x000fe2000c101924 */
[-C--:B0-----:R-:W-:Y:S01]  /*7bf0*/  FMUL R11, R30, R154.reuse ;  /* 0x0000009a1e0b7220 */ /* 0x081fe20000400000 */
[----:B------:R-:W-:Y:S01]  /*7c00*/  ISETP.GT.AND P4, PT, R0, RZ, P3 ;  /* 0x000000ff0000720c */ /* 0x000fe20001f84270 */
[-C--:B------:R-:W-:Y:S01]  /*7c10*/  FMUL R49, R49, R154.reuse ;  /* 0x0000009a31317220 */ /* 0x080fe20000400000 */
[----:B------:R-:W-:Y:S01]  /*7c20*/  F2FP.TF32.F32.PACK_B R31, R31 ;  /* 0x0000001fff1f723e */ /* 0x000fe200024050ff */
[-C--:B------:R-:W-:Y:S01]  /*7c30*/  FMUL R51, R51, R154.reuse ;  /* 0x0000009a33337220 */ /* 0x080fe20000400000 */
[----:B------:R-:W-:Y:S01]  /*7c40*/  F2FP.TF32.F32.PACK_B R11, R11 ;  /* 0x0000000bff0b723e */ /* 0x000fe200024050ff */
[-C--:B------:R-:W-:Y:S01]  /*7c50*/  FMUL R53, R53, R154.reuse ;  /* 0x0000009a35357220 */ /* 0x080fe20000400000 */
[----:B------:R-:W-:Y:S01]  /*7c60*/  F2FP.TF32.F32.PACK_B R13, R13 ;  /* 0x0000000dff0d723e */ /* 0x000fe200024050ff */
[-C--:B-1----:R-:W-:Y:S01]  /*7c70*/  FMUL R9, R34, R154.reuse ;  /* 0x0000009a22097220 */ /* 0x082fe20000400000 */
[----:B------:R-:W-:Y:S01]  /*7c80*/  F2FP.TF32.F32.PACK_B R33, R33 ;  /* 0x00000021ff21723e */ /* 0x000fe200024050ff */
[----:B------:R0:W-:Y:S01]  /*7c90*/  @P2 STG.E desc[UR36][R6.64+0x20], R11 ;  /* 0x0000200b06002986 */ /* 0x0001e2000c101924 */
[C---:B------:R-:W-:Y:S01]  /*7ca0*/  ISETP.GT.AND P1, PT, R0.reuse, 0x8, P1 ;  /* 0x000000080000780c */ /* 0x040fe20000f24270 */
[-C--:B------:R-:W-:Y:S01]  /*7cb0*/  FMUL R55, R55, R154.reuse ;  /* 0x0000009a37377220 */ /* 0x080fe20000400000 */
[C---:B------:R-:W-:Y:S01]  /*7cc0*/  ISETP.GT.AND P2, PT, R3.reuse, 0x19, PT ;  /* 0x000000190300780c */ /* 0x040fe20003f44270 */
[----:B------:R-:W-:Y:S01]  /*7cd0*/  @P0 STG.E desc[UR36][R6.64+0x24], R31 ;  /* 0x0000241f06000986 */ /* 0x000fe2000c101924 */
[----:B------:R-:W-:Y:S01]  /*7ce0*/  ISETP.GT.AND P0, PT, R3, 0x18, PT ;  /* 0x000000180300780c */ /* 0x000fe20003f04270 */
[-C--:B------:R-:W-:Y:S01]  /*7cf0*/  FMUL R57, R57, R154.reuse ;  /* 0x0000009a39397220 */ /* 0x080fe20000400000 */
[----:B------:R-:W-:Y:S01]  /*7d00*/  F2FP.TF32.F32.PACK_B R9, R9 ;  /* 0x00000009ff09723e */ /* 0x000fe200024050ff */
[----:B------:R1:W-:Y:S01]  /*7d10*/  @P5 STG.E desc[UR36][R4.64+0x40], R13 ;  /* 0x0000400d04005986 */ /* 0x0003e2000c101924 */
[C---:B------:R-:W-:Y:S01]  /*7d20*/  ISETP.GT.AND P5, PT, R0.reuse, RZ, P0 ;  /* 0x000000ff0000720c */ /* 0x040fe200007a4270 */
[-C--:B------:R-:W-:Y:S01]  /*7d30*/  FMUL R59, R59, R154.reuse ;  /* 0x0000009a3b3b7220 */ /* 0x080fe20000400000 */
[----:B------:R-:W-:Y:S01]  /*7d40*/  F2FP.TF32.F32.PACK_B R35, R35 ;  /* 0x00000023ff23723e */ /* 0x000fe200024050ff */
[----:B------:R-:W-:Y:S01]  /*7d50*/  @P4 STG.E desc[UR36][R4.64+0x44], R33 ;  /* 0x0000442104004986 */ /* 0x000fe2000c101924 */
[----:B------:R-:W-:Y:S01]  /*7d60*/  ISETP.GT.AND P4, PT, R0, 0x8, P3 ;  /* 0x000000080000780c */ /* 0x000fe20001f84270 */
[-C--:B0-----:R-:W-:Y:S01]  /*7d70*/  FMUL R11, R36, R154.reuse ;  /* 0x0000009a240b7220 */ /* 0x081fe20000400000 */
[----:B------:R-:W-:Y:S01]  /*7d80*/  ISETP.GT.AND P3, PT, R0, RZ, P2 ;  /* 0x000000ff0000720c */ /* 0x000fe20001764270 */
[----:B------:R0:W-:Y:S01]  /*7d90*/  @P1 STG.E desc[UR36][R6.64+0x40], R9 ;  /* 0x0000400906001986 */ /* 0x0001e2000c101924 */
[----:B------:R-:W-:Y:S01]  /*7da0*/  F2FP.TF32.F32.PACK_B R37, R37 ;  /* 0x00000025ff25723e */ /* 0x000fe200024050ff */
[-C--:B------:R-:W-:Y:S01]  /*7db0*/  FMUL R61, R61, R154.reuse ;  /* 0x0000009a3d3d7220 */ /* 0x080fe20000400000 */
[----:B------:R-:W-:Y:S01]  /*7dc0*/  F2FP.TF32.F32.PACK_B R11, R11 ;  /* 0x0000000bff0b723e */ /* 0x000fe200024050ff */
[-C--:B-1----:R-:W-:Y:S01]  /*7dd0*/  FMUL R13, R40, R154.reuse ;  /* 0x0000009a280d7220 */ /* 0x082fe20000400000 */
[----:B------:R-:W-:Y:S01]  /*7de0*/  ISETP.GT.AND P1, PT, R3, 0x20, PT ;  /* 0x000000200300780c */ /* 0x000fe20003f24270 */
[-C--:B------:R-:W-:Y:S01]  /*7df0*/  FMUL R63, R63, R154.reuse ;  /* 0x0000009a3f3f7220 */ /* 0x080fe20000400000 */
[C---:B------:R-:W-:Y:S01]  /*7e00*/  ISETP.GT.AND P0, PT, R0.reuse, 0x8, P0 ;  /* 0x000000080000780c */ /* 0x040fe20000704270 */
[-C--:B------:R-:W-:Y:S01]  /*7e10*/  FMUL R65, R65, R154.reuse ;  /* 0x0000009a41417220 */ /* 0x080fe20000400000 */
[----:B------:R-:W-:Y:S01]  /*7e20*/  F2FP.TF32.F32.PACK_B R39, R39 ;  /* 0x00000027ff27723e */ /* 0x000fe200024050ff */
[----:B------:R-:W-:Y:S01]  /*7e30*/  @P4 STG.E desc[UR36][R6.64+0x44], R35 ;  /* 0x0000442306004986 */ /* 0x000fe2000c101924 */
[----:B------:R-:W-:Y:S01]  /*7e40*/  ISETP.GT.AND P4, PT, R0, 0x8, P2 ;  /* 0x000000080000780c */ /* 0x000fe20001784270 */
[-C--:B0-----:R-:W-:Y:S01]  /*7e50*/  FMUL R9, R38, R154.reuse ;  /* 0x0000009a26097220 */ /* 0x081fe20000400000 */
[----:B------:R-:W-:Y:S01]  /*7e60*/  ISETP.GT.AND P2, PT, R3, 0x21, PT ;  /* 0x000000210300780c */ /* 0x000fe20003f44270 */
[----:B------:R0:W-:Y:S01]  /*7e70*/  @P5 STG.E desc[UR36][R4.64+0x60], R11 ;  /* 0x0000600b04005986 */ /* 0x0001e2000c101924 */
[C---:B------:R-:W-:Y:S01]  /*7e80*/  ISETP.GT.AND P5, PT, R0.reuse, RZ, P1 ;  /* 0x000000ff0000720c */ /* 0x040fe20000fa4270 */
[-C--:B------:R-:W-:Y:S01]  /*7e90*/  FMUL R67, R67, R154.reuse ;  /* 0x0000009a43437220 */ /* 0x080fe20000400000 */
[----:B------:R-:W-:Y:S01]  /*7ea0*/  F2FP.TF32.F32.PACK_B R9, R9 ;  /* 0x00000009ff09723e */ /* 0x000fe200024050ff */
[----:B------:R-:W-:Y:S01]  /*7eb0*/  @P3 STG.E desc[UR36][R4.64+0x64], R37 ;  /* 0x0000642504003986 */ /* 0x000fe2000c101924 */
[C---:B------:R-:W-:Y:S01]  /*7ec0*/  ISETP.GT.AND P3, PT, R0.reuse, RZ, P2 ;  /* 0x000000ff0000720c */ /* 0x040fe20001764270 */
[-C--:B------:R-:W-:Y:S01]  /*7ed0*/  FMUL R69, R69, R154.reuse ;  /* 0x0000009a45457220 */ /* 0x080fe20000400000 */
[----:B------:R-:W-:Y:S01]  /*7ee0*/  F2FP.TF32.F32.PACK_B R13, R13 ;  /* 0x0000000dff0d723e */ /* 0x000fe200024050ff */
[----:B------:R1:W-:Y:S01]  /*7ef0*/  @P0 STG.E desc[UR36][R6.64+0x60], R9 ;  /* 0x0000600906000986 */ /* 0x0003e2000c101924 */
[----:B------:R-:W-:Y:S01]  /*7f00*/  F2FP.TF32.F32.PACK_B R41, R41 ;  /* 0x00000029ff29723e */ /* 0x000fe200024050ff */
[-C--:B------:R-:W-:Y:S01]  /*7f10*/  FMUL R71, R71, R154.reuse ;  /* 0x0000009a47477220 */ /* 0x080fe20000400000 */
[C---:B------:R-:W-:Y:S01]  /*7f20*/  ISETP.GT.AND P0, PT, R3.reuse, 0x28, PT ;  /* 0x000000280300780c */ /* 0x040fe20003f04270 */
[----:B------:R-:W-:Y:S01]  /*7f30*/  @P4 STG.E desc[UR36][R6.64+0x64], R39 ;  /* 0x0000642706004986 */ /* 0x000fe2000c101924 */
[----:B------:R-:W-:Y:S01]  /*7f40*/  ISETP.GT.AND P1, PT, R0, 0x8, P1 ;  /* 0x000000080000780c */ /* 0x000fe20000f24270 */
[-C--:B0-----:R-:W-:Y:S01]  /*7f50*/  FMUL R11, R44, R154.reuse ;  /* 0x0000009a2c0b7220 */ /* 0x081fe20000400000 */
[C---:B------:R-:W-:Y:S01]  /*7f60*/  ISETP.GT.AND P4, PT, R0.reuse, 0x8, P2 ;  /* 0x000000080000780c */ /* 0x040fe20001784270 */
[----:B------:R0:W-:Y:S01]  /*7f70*/  @P5 STG.E desc[UR36][R4.64+0x80], R13 ;  /* 0x0000800d04005986 */ /* 0x0001e2000c101924 */
[----:B------:R-:W-:Y:S01]  /*7f80*/  ISETP.GT.AND P2, PT, R3, 0x29, PT ;  /* 0x000000290300780c */ /* 0x000fe20003f44270 */
[-C--:B------:R-:W-:Y:S01]  /*7f90*/  FMUL R73, R73, R154.reuse ;  /* 0x0000009a49497220 */ /* 0x080fe20000400000 */
[----:B------:R-:W-:Y:S01]  /*7fa0*/  ISETP.GT.AND P5, PT, R0, RZ, P0 ;  /* 0x000000ff0000720c */ /* 0x000fe200007a4270 */
[-C--:B-1----:R-:W-:Y:S01]  /*7fb0*/  FMUL R9, R42, R154.reuse ;  /* 0x0000009a2a097220 */ /* 0x082fe20000400000 */
[----:B------:R-:W-:Y:S01]  /*7fc0*/  @P3 STG.E desc[UR36][R4.64+0x84], R41 ;  /* 0x0000842904003986 */ /* 0x000fe2000c101924 */
[----:B------:R-:W-:Y:S01]  /*7fd0*/  ISETP.GT.AND P3, PT, R0, RZ, P2 ;  /* 0x000000ff0000720c */ /* 0x000fe20001764270 */
[-C--:B------:R-:W-:Y:S01]  /*7fe0*/  FMUL R75, R75, R154.reuse ;  /* 0x0000009a4b4b7220 */ /* 0x080fe20000400000 */
[----:B------:R-:W-:Y:S01]  /*7ff0*/  F2FP.TF32.F32.PACK_B R43, R43 ;  /* 0x0000002bff2b723e */ /* 0x000fe200024050ff */
[-C--:B------:R-:W-:Y:S01]  /*8000*/  FMUL R77, R77, R154.reuse ;  /* 0x0000009a4d4d7220 */ /* 0x080fe20000400000 */
[----:B------:R-:W-:Y:S01]  /*8010*/  F2FP.TF32.F32.PACK_B R9, R9 ;  /* 0x00000009ff09723e */ /* 0x000fe200024050ff */
[-C--:B------:R-:W-:Y:S01]  /*8020*/  FMUL R79, R79, R154.reuse ;  /* 0x0000009a4f4f7220 */ /* 0x080fe20000400000 */
[----:B------:R-:W-:Y:S01]  /*8030*/  F2FP.TF32.F32.PACK_B R11, R11 ;  /* 0x0000000bff0b723e */ /* 0x000fe200024050ff */
[-C--:B0-----:R-:W-:Y:S01]  /*8040*/  FMUL R13, R48, R154.reuse ;  /* 0x0000009a300d7220 */ /* 0x081fe20000400000 */
[----:B------:R-:W-:Y:S01]  /*8050*/  F2FP.TF32.F32.PACK_B R45, R45 ;  /* 0x0000002dff2d723e */ /* 0x000fe200024050ff */
[----:B------:R0:W-:Y:S01]  /*8060*/  @P1 STG.E desc[UR36][R6.64+0x80], R9 ;  /* 0x0000800906001986 */ /* 0x0001e2000c101924 */
[----:B------:R-:W-:Y:S01]  /*8070*/  ISETP.GT.AND P1, PT, R3, 0x30, PT ;  /* 0x000000300300780c */ /* 0x000fe20003f24270 */
[-C--:B------:R-:W-:Y:S01]  /*8080*/  FMUL R81, R81, R154.reuse ;  /* 0x0000009a51517220 */ /* 0x080fe20000400000 */
[C---:B------:R-:W-:Y:S01]  /*8090*/  ISETP.GT.AND P0, PT, R0.reuse, 0x8, P0 ;  /* 0x000000080000780c */ /* 0x040fe20000704270 */
[----:B------:R-:W-:Y:S01]  /*80a0*/  @P4 STG.E desc[UR36][R6.64+0x84], R43 ;  /* 0x0000842b06004986 */ /* 0x000fe2000c101924 */
[C---:B------:R-:W-:Y:S01]  /*80b0*/  ISETP.GT.AND P4, PT, R0.reuse, 0x8, P2 ;  /* 0x000000080000780c */ /* 0x040fe20001784270 */
[-C--:B------:R-:W-:Y:S01]  /*80c0*/  FMUL R83, R83, R154.reuse ;  /* 0x0000009a53537220 */ /* 0x080fe20000400000 */
[----:B------:R-:W-:Y:S01]  /*80d0*/  ISETP.GT.AND P2, PT, R3, 0x31, PT ;  /* 0x000000310300780c */ /* 0x000fe20003f44270 */
[----:B------:R1:W-:Y:S01]  /*80e0*/  @P5 STG.E desc[UR36][R4.64+0xa0], R11 ;  /* 0x0000a00b04005986 */ /* 0x0003e2000c101924 */
[----:B------:R-:W-:Y:S01]  /*80f0*/  ISETP.GT.AND P5, PT, R0, RZ, P1 ;  /* 0x000000ff0000720c */ /* 0x000fe20000fa4270 */
[-C--:B------:R-:W-:Y:S01]  /*8100*/  FMUL R85, R85, R154.reuse ;  /* 0x0000009a55557220 */ /* 0x080fe20000400000 */
[----:B------:R-:W-:Y:S01]  /*8110*/  F2FP.TF32.F32.PACK_B R47, R47 ;  /* 0x0000002fff2f723e */ /* 0x000fe200024050ff */
[-C--:B0-----:R-:W-:Y:S01]  /*8120*/  FMUL R9, R46, R154.reuse ;  /* 0x0000009a2e097220 */ /* 0x081fe20000400000 */
        /* <DEDUP_REMOVED lines=9> */
[C---:B------:R-:W-:Y:S01]  /*81c0*/  ISETP.GT.AND P1, PT, R0.reuse, 0x8, P1 ;  /* 0x000000080000780c */ /* 0x040fe20000f24270 */
[----:B------:R0:W-:Y:S01]  /*81d0*/  @P0 STG.E desc[UR36][R6.64+0xa0], R9 ;  /* 0x0000a00906000986 */ /* 0x0001e2000c101924 */
[----:B------:R-:W-:Y:S01]  /*81e0*/  ISETP.GT.AND P0, PT, R3, 0x38, PT ;  /* 0x000000380300780c */ /* 0x000fe20003f04270 */
[-C--:B------:R-:W-:Y:S01]  /*81f0*/  FMUL R93, R93, R154.reuse ;  /* 0x0000009a5d5d7220 */ /* 0x080fe20000400000 */
[----:B------:R-:W-:Y:S01]  /*8200*/  F2FP.TF32.F32.PACK_B R51, R51 ;  /* 0x00000033ff33723e */ /* 0x000fe200024050ff */
        /* <DEDUP_REMOVED lines=10> */
[C---:B------:R-:W-:Y:S01]  /*82b0*/  ISETP.GT.AND P3, PT, R0.reuse, RZ, P2 ;  /* 0x000000ff0000720c */ /* 0x040fe20001764270 */
[-C--:B------:R-:W-:Y:S01]  /*82c0*/  FMUL R99, R99, R154.reuse ;  /* 0x0000009a63637220 */ /* 0x080fe20000400000 */
[----:B------:R-:W-:Y:S01]  /*82d0*/  F2FP.TF32.F32.PACK_B R53, R53 ;  /* 0x00000035ff35723e */ /* 0x000fe200024050ff */
[-C--:B------:R-:W-:Y:S01]  /*82e0*/  FMUL R101, R101, R154.reuse ;  /* 0x0000009a65657220 */ /* 0x080fe20000400000 */
[----:B------:R-:W-:Y:S01]  /*82f0*/  F2FP.TF32.F32.PACK_B R9, R9 ;  /* 0x00000009ff09723e */ /* 0x000fe200024050ff */
[-C--:B------:R-:W-:Y:S01]  /*8300*/  FMUL R103, R103, R154.reuse ;  /* 0x0000009a67677220 */ /* 0x080fe20000400000 */
[----:B------:R-:W-:Y:S01]  /*8310*/  ISETP.GT.AND P0, PT, R0, 0x8, P0 ;  /* 0x000000080000780c */ /* 0x000fe20000704270 */
[-C--:B-1----:R-:W-:Y:S01]  /*8320*/  FMUL R13, R56, R154.reuse ;  /* 0x0000009a380d7220 */ /* 0x082fe20000400000 */
[----:B------:R-:W-:Y:S01]  /*8330*/  F2FP.TF32.F32.PACK_B R55, R55 ;  /* 0x00000037ff37723e */ /* 0x000fe200024050ff */
        /* <DEDUP_REMOVED lines=16> */
[----:B------:R-:W-:Y:S01]  /*8440*/  ISETP.GT.AND P1, PT, R0, 0x8, P1 ;  /* 0x000000080000780c */ /* 0x000fe20000f24270 */
[-C--:B------:R-:W-:Y:S01]  /*8450*/  FMUL R113, R113, R154.reuse ;  /* 0x0000009a71717220 */ /* 0x080fe20000400000 */
[----:B------:R-:W-:Y:S01]  /*8460*/  F2FP.TF32.F32.PACK_B R9, R9 ;  /* 0x00000009ff09723e */ /* 0x000fe200024050ff */
[-C--:B------:R-:W-:Y:S01]  /*8470*/  FMUL R115, R115, R154.reuse ;  /* 0x0000009a73737220 */ /* 0x080fe20000400000 */
[-C--:B-1----:R-:W-:Y:S01]  /*8480*/  FMUL R11, R60, R154.reuse ;  /* 0x0000009a3c0b7220 */ /* 0x082fe20000400000 */
[----:B------:R-:W-:Y:S01]  /*8490*/  F2FP.TF32.F32.PACK_B R59, R59 ;  /* 0x0000003bff3b723e */ /* 0x000fe200024050ff */
[-C--:B------:R-:W-:Y:S01]  /*84a0*/  FMUL R117, R117, R154.reuse ;  /* 0x0000009a75757220 */ /* 0x080fe20000400000 */
        /* <DEDUP_REMOVED lines=58> */
[----:B0-----:R-:W-:Y:S01]  /*8850*/  FMUL R9, R66, R154 ;  /* 0x0000009a42097220 */ /* 0x001fe20000400000 */
[----:B------:R-:W-:Y:S01]  /*8860*/  @P3 STG.E desc[UR36][R4.64+0x144], R65 ;  /* 0x0001444104003986 */ /* 0x000fe2000c101924 */
[----:B------:R-:W-:-:S02]  /*8870*/  ISETP.GT.AND P3, PT, R0, RZ, P2 ;  /* 0x000000ff0000720c */ /* 0x000fc40001764270 */
[----:B------:R-:W-:Y:S02]  /*8880*/  ISETP.GT.AND P0, PT, R0, 0x8, P0 ;  /* 0x000000080000780c */ /* 0x000fe40000704270 */
[----:B------:R-:W-:Y:S01]  /*8890*/  F2FP.TF32.F32.PACK_B R9, R9 ;  /* 0x00000009ff09723e */ /* 0x000fe200024050ff */
[----:B-1----:R-:W-:Y:S01]  /*88a0*/  FMUL R13, R72, R154 ;  /* 0x0000009a480d7220 */ /* 0x002fe20000400000 */
[----:B------:R-:W-:-:S03]  /*88b0*/  F2FP.TF32.F32.PACK_B R71, R71 ;  /* 0x00000047ff47723e */ /* 0x000fc600024050ff */
[----:B------:R0:W-:Y:S01]  /*88c0*/  @P1 STG.E desc[UR36][R6.64+0x140], R9 ;  /* 0x0001400906001986 */ /* 0x0001e2000c101924 */
[C---:B------:R-:W-:Y:S02]  /*88d0*/  ISETP.GT.AND P1, PT, R3.reuse, 0x60, PT ;  /* 0x000000600300780c */ /* 0x040fe40003f24270 */
[----:B------:R-:W-:Y:S01]  /*88e0*/  F2FP.TF32.F32.PACK_B R13, R13 ;  /* 0x0000000dff0d723e */ /* 0x000fe200024050ff */
[----:B------:R-:W-:Y:S01]  /*88f0*/  @P4 STG.E desc[UR36][R6.64+0x144], R67 ;  /* 0x0001444306004986 */ /* 0x000fe2000c101924 */
[C---:B------:R-:W-:Y:S02]  /*8900*/  ISETP.GT.AND P4, PT, R0.reuse, 0x8, P2 ;  /* 0x000000080000780c */ /* 0x040fe40001784270 */
[----:B------:R-:W-:Y:S01]  /*8910*/  ISETP.GT.AND P2, PT, R3, 0x61, PT ;  /* 0x000000610300780c */ /* 0x000fe20003f44270 */
[----:B------:R1:W-:Y:S01]  /*8920*/  @P5 STG.E desc[UR36][R4.64+0x160], R11 ;  /* 0x0001600b04005986 */ /* 0x0003e2000c101924 */
[----:B------:R-:W-:Y:S02]  /*8930*/  ISETP.GT.AND P5, PT, R0, RZ, P1 ;  /* 0x000000ff0000720c */ /* 0x000fe40000fa4270 */
        /* <DEDUP_REMOVED lines=257> */
[----:B------:R-:W-:Y:S01]  /*9950*/  @P3 STG.E desc[UR36][R4.64+0x364], R133 ;  /* 0x0003648504003986 */ /* 0x000fe2000c101924 */
[----:B0-----:R-:W-:Y:S01]  /*9960*/  FMUL R9, R134, R154 ;  /* 0x0000009a86097220 */ /* 0x001fe20000400000 */
[----:B------:R-:W-:-:S02]  /*9970*/  ISETP.GT.AND P3, PT, R0, RZ, P2 ;  /* 0x000000ff0000720c */ /* 0x000fc40001764270 */
[----:B------:R-:W-:Y:S02]  /*9980*/  ISETP.GT.AND P1, PT, R0, 0x8, P1 ;  /* 0x000000080000780c */ /* 0x000fe40000f24270 */
[----:B------:R-:W-:Y:S01]  /*9990*/  F2FP.TF32.F32.PACK_B R9, R9 ;  /* 0x00000009ff09723e */ /* 0x000fe200024050ff */
[----:B-1----:R-:W-:Y:S01]  /*99a0*/  FMUL R11, R140, R154 ;  /* 0x0000009a8c0b7220 */ /* 0x002fe20000400000 */
[----:B------:R-:W-:-:S03]  /*99b0*/  F2FP.TF32.F32.PACK_B R139, R139 ;  /* 0x0000008bff8b723e */ /* 0x000fc600024050ff */
[----:B------:R0:W-:Y:S01]  /*99c0*/  @P0 STG.E desc[UR36][R6.64+0x360], R9 ;  /* 0x0003600906000986 */ /* 0x0001e2000c101924 */
[----:B------:R-:W-:Y:S02]  /*99d0*/  F2FP.TF32.F32.PACK_B R141, R141 ;  /* 0x0000008dff8d723e */ /* 0x000fe400024050ff */
[----:B------:R-:W-:Y:S01]  /*99e0*/  F2FP.TF32.F32.PACK_B R11, R11 ;  /* 0x0000000bff0b723e */ /* 0x000fe200024050ff */
[----:B------:R-:W-:Y:S01]  /*99f0*/  @P4 STG.E desc[UR36][R6.64+0x364], R135 ;  /* 0x0003648706004986 */ /* 0x000fe2000c101924 */
[C---:B------:R-:W-:Y:S02]  /*9a00*/  ISETP.GT.AND P4, PT, R3.reuse, 0xe8, PT ;  /* 0x000000e80300780c */ /* 0x040fe40003f84270 */
[----:B------:R-:W-:Y:S01]  /*9a10*/  F2FP.TF32.F32.PACK_B R143, R143 ;  /* 0x0000008fff8f723e */ /* 0x000fe200024050ff */
[----:B------:R1:W-:Y:S01]  /*9a20*/  @P5 STG.E desc[UR36][R4.64+0x380], R13 ;  /* 0x0003800d04005986 */ /* 0x0003e2000c101924 */
[----:B------:R-:W-:Y:S02]  /*9a30*/  ISETP.GT.AND P5, PT, R3, 0xe9, PT ;  /* 0x000000e90300780c */ /* 0x000fe40003fa4270 */
[----:B------:R-:W-:Y:S01]  /*9a40*/  F2FP.TF32.F32.PACK_B R145, R145 ;  /* 0x00000091ff91723e */ /* 0x000fe200024050ff */
[----:B------:R-:W-:Y:S01]  /*9a50*/  @P3 STG.E desc[UR36][R4.64+0x384], R137 ;  /* 0x0003848904003986 */ /* 0x000fe2000c101924 */
[----:B------:R-:W-:Y:S01]  /*9a60*/  ISETP.GT.AND P3, PT, R0, 0x8, P2 ;  /* 0x000000080000780c */ /* 0x000fe20001764270 */
[----:B0-----:R-:W-:Y:S01]  /*9a70*/  FMUL R9, R138, R154 ;  /* 0x0000009a8a097220 */ /* 0x001fe20000400000 */
[----:B------:R-:W-:-:S02]  /*9a80*/  ISETP.GT.AND P2, PT, R0, RZ, P4 ;  /* 0x000000ff0000720c */ /* 0x000fc40002744270 */
[C---:B------:R-:W-:Y:S02]  /*9a90*/  ISETP.GT.AND P0, PT, R0.reuse, RZ, P5 ;  /* 0x000000ff0000720c */ /* 0x040fe40002f04270 */
[----:B------:R-:W-:Y:S01]  /*9aa0*/  ISETP.GT.AND P4, PT, R0, 0x8, P4 ;  /* 0x000000080000780c */ /* 0x000fe20002784270 */
[----:B-1----:R-:W-:Y:S01]  /*9ab0*/  FMUL R13, R142, R154 ;  /* 0x0000009a8e0d7220 */ /* 0x002fe20000400000 */
[----:B------:R-:W-:Y:S02]  /*9ac0*/  ISETP.GT.AND P5, PT, R0, 0x8, P5 ;  /* 0x000000080000780c */ /* 0x000fe40002fa4270 */
[----:B------:R-:W-:Y:S02]  /*9ad0*/  F2FP.TF32.F32.PACK_B R9, R9 ;  /* 0x00000009ff09723e */ /* 0x000fe400024050ff */
[----:B------:R-:W-:Y:S02]  /*9ae0*/  F2FP.TF32.F32.PACK_B R13, R13 ;  /* 0x0000000dff0d723e */ /* 0x000fe400024050ff */
[----:B------:R-:W-:Y:S01]  /*9af0*/  F2FP.TF32.F32.PACK_B R147, R147 ;  /* 0x00000093ff93723e */ /* 0x000fe200024050ff */
[----:B------:R0:W-:Y:S01]  /*9b00*/  @P1 STG.E desc[UR36][R6.64+0x380], R9 ;  /* 0x0003800906001986 */ /* 0x0001e2000c101924 */
[----:B------:R-:W-:-:S02]  /*9b10*/  ISETP.GT.AND P1, PT, R3, 0xf8, PT ;  /* 0x000000f80300780c */ /* 0x000fc40003f24270 */
[----:B------:R-:W-:Y:S01]  /*9b20*/  F2FP.TF32.F32.PACK_B R149, R149 ;  /* 0x00000095ff95723e */ /* 0x000fe200024050ff */
[----:B------:R-:W-:Y:S01]  /*9b30*/  @P3 STG.E desc[UR36][R6.64+0x384], R139 ;  /* 0x0003848b06003986 */ /* 0x000fe2000c101924 */
[C---:B------:R-:W-:Y:S02]  /*9b40*/  ISETP.GT.AND P3, PT, R3.reuse, 0xf0, PT ;  /* 0x000000f00300780c */ /* 0x040fe40003f64270 */
[----:B------:R-:W-:Y:S01]  /*9b50*/  F2FP.TF32.F32.PACK_B R151, R151 ;  /* 0x00000097ff97723e */ /* 0x000fe200024050ff */
[----:B------:R1:W-:Y:S01]  /*9b60*/  @P2 STG.E desc[UR36][R4.64+0x3a0], R11 ;  /* 0x0003a00b04002986 */ /* 0x0003e2000c101924 */
[----:B------:R-:W-:-:S03]  /*9b70*/  ISETP.GT.AND P2, PT, R3, 0xf1, PT ;  /* 0x000000f10300780c */ /* 0x000fc60003f44270 */
[----:B------:R-:W-:Y:S01]  /*9b80*/  @P0 STG.E desc[UR36][R4.64+0x3a4], R141 ;  /* 0x0003a48d04000986 */ /* 0x000fe2000c101924 */
[----:B------:R-:W-:Y:S01]  /*9b90*/  ISETP.GT.AND P0, PT, R3, 0xf9, PT ;  /* 0x000000f90300780c */ /* 0x000fe20003f04270 */
[-C--:B------:R-:W-:Y:S01]  /*9ba0*/  FMUL R3, R144, R154.reuse ;  /* 0x0000009a90037220 */ /* 0x080fe20000400000 */
[-C--:B0-----:R-:W-:Y:S01]  /*9bb0*/  FMUL R9, R146, R154.reuse ;  /* 0x0000009a92097220 */ /* 0x081fe20000400000 */
[----:B------:R0:W-:Y:S01]  /*9bc0*/  @P4 STG.E desc[UR36][R6.64+0x3a0], R13 ;  /* 0x0003a00d06004986 */ /* 0x0001e2000c101924 */
[C---:B------:R-:W-:Y:S02]  /*9bd0*/  ISETP.GT.AND P4, PT, R0.reuse, RZ, P2 ;  /* 0x000000ff0000720c */ /* 0x040fe40001784270 */
[----:B------:R-:W-:Y:S01]  /*9be0*/  F2FP.TF32.F32.PACK_B R3, R3 ;  /* 0x00000003ff03723e */ /* 0x000fe200024050ff */
[----:B------:R-:W-:Y:S01]  /*9bf0*/  @P5 STG.E desc[UR36][R6.64+0x3a4], R143 ;  /* 0x0003a48f06005986 */ /* 0x000fe2000c101924 */
[----:B------:R-:W-:Y:S01]  /*9c00*/  ISETP.GT.AND P5, PT, R0, RZ, P3 ;  /* 0x000000ff0000720c */ /* 0x000fe20001fa4270 */
[----:B-1----:R-:W-:Y:S01]  /*9c10*/  FMUL R11, R148, R154 ;  /* 0x0000009a940b7220 */ /* 0x002fe20000400000 */
[----:B------:R-:W-:-:S02]  /*9c20*/  ISETP.GT.AND P3, PT, R0, 0x8, P3 ;  /* 0x000000080000780c */ /* 0x000fc40001f64270 */
[----:B------:R-:W-:Y:S02]  /*9c30*/  ISETP.GT.AND P2, PT, R0, 0x8, P2 ;  /* 0x000000080000780c */ /* 0x000fe40001744270 */
[----:B------:R-:W-:Y:S01]  /*9c40*/  F2FP.TF32.F32.PACK_B R9, R9 ;  /* 0x00000009ff09723e */ /* 0x000fe200024050ff */
[----:B0-----:R-:W-:Y:S01]  /*9c50*/  FMUL R13, R150, R154 ;  /* 0x0000009a960d7220 */ /* 0x001fe20000400000 */
[----:B------:R-:W-:-:S04]  /*9c60*/  F2FP.TF32.F32.PACK_B R11, R11 ;  /* 0x0000000bff0b723e */ /* 0x000fc800024050ff */
[----:B------:R-:W-:Y:S01]  /*9c70*/  F2FP.TF32.F32.PACK_B R13, R13 ;  /* 0x0000000dff0d723e */ /* 0x000fe200024050ff */
[----:B------:R-:W-:Y:S01]  /*9c80*/  @P5 STG.E desc[UR36][R4.64+0x3c0], R3 ;  /* 0x0003c00304005986 */ /* 0x000fe2000c101924 */
[C---:B------:R-:W-:Y:S02]  /*9c90*/  ISETP.GT.AND P5, PT, R0.reuse, RZ, P1 ;  /* 0x000000ff0000720c */ /* 0x040fe40000fa4270 */
[C---:B------:R-:W-:Y:S01]  /*9ca0*/  ISETP.GT.AND P1, PT, R0.reuse, 0x8, P1 ;  /* 0x000000080000780c */ /* 0x040fe20000f24270 */
[----:B------:R-:W-:Y:S01]  /*9cb0*/  @P4 STG.E desc[UR36][R4.64+0x3c4], R145 ;  /* 0x0003c49104004986 */ /* 0x000fe2000c101924 */
[C---:B------:R-:W-:Y:S02]  /*9cc0*/  ISETP.GT.AND P4, PT, R0.reuse, RZ, P0 ;  /* 0x000000ff0000720c */ /* 0x040fe40000784270 */
[----:B------:R-:W-:Y:S01]  /*9cd0*/  ISETP.GT.AND P0, PT, R0, 0x8, P0 ;  /* 0x000000080000780c */ /* 0x000fe20000704270 */
[----:B------:R-:W-:Y:S04]  /*9ce0*/  @P3 STG.E desc[UR36][R6.64+0x3c0], R9 ;  /* 0x0003c00906003986 */ /* 0x000fe8000c101924 */
[----:B------:R-:W-:Y:S04]  /*9cf0*/  @P2 STG.E desc[UR36][R6.64+0x3c4], R147 ;  /* 0x0003c49306002986 */ /* 0x000fe8000c101924 */
[----:B------:R-:W-:Y:S04]  /*9d00*/  @P5 STG.E desc[UR36][R4.64+0x3e0], R11 ;  /* 0x0003e00b04005986 */ /* 0x000fe8000c101924 */
[----:B------:R0:W-:Y:S02]  /*9d10*/  @P4 STG.E desc[UR36][R4.64+0x3e4], R149 ;  /* 0x0003e49504004986 */ /* 0x0001e4000c101924 */
[----:B0-----:R-:W-:-:S02]  /*9d20*/  @P1 IMAD.MOV.U32 R4, RZ, RZ, R6 ;  /* 0x000000ffff041224 */ /* 0x001fc400078e0006 */
[----:B------:R-:W-:-:S05]  /*9d30*/  @P1 IMAD.MOV.U32 R5, RZ, RZ, R7 ;  /* 0x000000ffff051224 */ /* 0x000fca00078e0007 */
[----:B------:R0:W-:Y:S04]  /*9d40*/  @P1 STG.E desc[UR36][R4.64+0x3e0], R13 ;  /* 0x0003e00d04001986 */ /* 0x0001e8000c101924 */
[----:B------:R0:W-:Y:S02]  /*9d50*/  @P0 STG.E desc[UR36][R6.64+0x3e4], R151 ;  /* 0x0003e49706000986 */ /* 0x0001e4000c101924 */
.L_x_282:
[----:B------:R-:W-:Y:S05]  /*9d60*/  BSYNC B0 ;  /* 0x0000000000007941 */ /* 0x000fea0003800000 */
.L_x_28:
[----:B------:R-:W-:Y:S01]  /*9d70*/  ULDC UR4, c[0x0][0xc] ;  /* 0x0000030000047ab9 */ /* 0x000fe20000000800 */
[----:B------:R-:W-:Y:S01]  /*9d80*/  ULDC UR5, c[0x0][0x10] ;  /* 0x0000040000057ab9 */ /* 0x000fe20000000800 */
[----:B0-----:R-:W0:Y:S01]  /*9d90*/  LDC R3, c[0x0][0x14] ;  /* 0x00000500ff037b82 */ /* 0x001e220000000800 */
[----:B------:R-:W-:Y:S01]  /*9da0*/  UIMAD.WIDE.U32 UR4, UR4, UR5, URZ ;  /* 0x00000005040472a5 */ /* 0x000fe2000f8e003f */
[----:B------:R-:W-:Y:S01]  /*9db0*/  PRMT R0, RZ, 0x7610, R0 ;  /* 0x00007610ff007816 */ /* 0x000fe20000000000 */
[----:B-----5:R-:W-:Y:S02]  /*9dc0*/  IMAD.MOV.U32 R152, RZ, RZ, -0x1 ;  /* 0xffffffffff987424 */ /* 0x020fe400078e00ff */
[----:B------:R-:W-:Y:S02]  /*9dd0*/  IMAD.MOV.U32 R23, RZ, RZ, -0x1 ;  /* 0xffffffffff177424 */ /* 0x000fe400078e00ff */
[----:B0-----:R-:W-:-:S04]  /*9de0*/  IMAD.WIDE.U32 R16, R3, UR4, R16 ;  /* 0x0000000403107c25 */ /* 0x001fc8000f8e0010 */
[----:B------:R-:W-:Y:S01]  /*9df0*/  IMAD R3, R3, UR5, RZ ;  /* 0x0000000503037c24 */ /* 0x000fe2000f8e02ff */
[----:B------:R-:W-:Y:S02]  /*9e00*/  ULDC.64 UR4, c[0x0][0x650] ;  /* 0x0001940000047ab9 */ /* 0x000fe40000000a00 */
[----:B------:R-:W-:Y:S01]  /*9e10*/  ISETP.GE.U32.AND P0, PT, R16, UR4, PT ;  /* 0x0000000410007c0c */ /* 0x000fe2000bf06070 */
[----:B------:R-:W-:-:S05]  /*9e20*/  IMAD.IADD R17, R17, 0x1, R3 ;  /* 0x0000000111117824 */ /* 0x000fca00078e0203 */
[----:B------:R-:W-:-:S13]  /*9e30*/  ISETP.GE.U32.AND.EX P0, PT, R17, UR5, PT, P0 ;  /* 0x0000000511007c0c */ /* 0x000fda000bf06100 */
[----:B------:R-:W-:Y:S05]  /*9e40*/  @P0 BRA `(.L_x_283) ;  /* 0x0000000400640947 */ /* 0x000fea0003800000 */
[----:B------:R-:W0:Y:S01]  /*9e50*/  S2R R12, SR_CTAID.X ;  /* 0x00000000000c7919 */ /* 0x000e220000002500 */
[----:B----4-:R-:W4:Y:S01]  /*9e60*/  LDC.64 R10, c[0x0][0x628] ;  /* 0x00018a00ff0a7b82 */ /* 0x010f220000000a00 */
[----:B------:R-:W-:Y:S01]  /*9e70*/  ULDC UR4, c[0x0][0x150] ;  /* 0x0000540000047ab9 */ /* 0x000fe20000000800 */
[----:B-123--:R-:W-:Y:S01]  /*9e80*/  IMAD.MOV.U32 R8, RZ, RZ, R16 ;  /* 0x000000ffff087224 */ /* 0x00efe200078e0010 */
[----:B------:R-:W1:Y:S01]  /*9e90*/  S2R R24, SR_CTAID.Y ;  /* 0x0000000000187919 */ /* 0x000e620000002600 */
[----:B------:R-:W-:-:S04]  /*9ea0*/  IMAD.MOV.U32 R9, RZ, RZ, R17 ;  /* 0x000000ffff097224 */ /* 0x000fc800078e0011 */
[----:B------:R-:W2:Y:S08]  /*9eb0*/  LDC R21, c[0x0][0x144] ;  /* 0x00005100ff157b82 */ /* 0x000eb00000000800 */
[----:B------:R-:W3:Y:S08]  /*9ec0*/  LDC R0, c[0x0][0x630] ;  /* 0x00018c00ff007b82 */ /* 0x000ef00000000800 */
[----:B------:R-:W1:Y:S01]  /*9ed0*/  LDC.64 R14, c[0x0][0x620] ;  /* 0x00018800ff0e7b82 */ /* 0x000e620000000a00 */
[----:B----4-:R-:W-:-:S04]  /*9ee0*/  ISETP.NE.U32.AND P0, PT, R10, RZ, PT ;  /* 0x000000ff0a00720c */ /* 0x010fc80003f05070 */
[----:B------:R-:W-:Y:S02]  /*9ef0*/  ISETP.NE.AND.EX P0, PT, R11, RZ, PT, P0 ;  /* 0x000000ff0b00720c */ /* 0x000fe40003f05300 */
[----:B0-----:R-:W-:-:S05]  /*9f00*/  I2FP.F32.U32 R3, R12 ;  /* 0x0000000c00037245 */ /* 0x001fca0000201000 */
[----:B------:R-:W-:-:S04]  /*9f10*/  FMUL R3, R3, UR4 ;  /* 0x0000000403037c20 */ /* 0x000fc80008400000 */
[----:B------:R0:W4:Y:S02]  /*9f20*/  F2I.U32.TRUNC.NTZ R20, R3 ;  /* 0x0000000300147305 */ /* 0x000124000020f000 */
[----:B--23--:R-:W-:Y:S05]  /*9f30*/  @!P0 BRA `(.L_x_284) ;  /* 0x0000000000288947 */ /* 0x00cfea0003800000 */
[----:B0-----:R-:W0:Y:S02]  /*9f40*/  LDC R3, c[0x0][0x634] ;  /* 0x00018d00ff037b82 */ /* 0x001e240000000800 */
        /* <DEDUP_REMOVED lines=9> */
.L_x_284:
[----:B------:R-:W2:Y:S01]  /*9fe0*/  LDC.64 R30, c[0x0][0x640] ;  /* 0x00019000ff1e7b82 */ /* 0x000ea20000000a00 */
[-CC-:B------:R-:W-:Y:S01]  /*9ff0*/  SHF.R.U64 R23, R8, R0.reuse, R9.reuse ;  /* 0x0000000008177219 */ /* 0x180fe20000001209 */
[----:B----4-:R-:W-:Y:S01]  /*a000*/  IMAD.MOV R20, RZ, RZ, -R20 ;  /* 0x000000ffff147224 */ /* 0x010fe200078e0a14 */
[----:B------:R-:W-:Y:S01]  /*a010*/  SHF.R.U32.HI R0, RZ, R0, R9 ;  /* 0x00000000ff007219 */ /* 0x000fe20000011609 */
[----:B------:R-:W-:Y:S01]  /*a020*/  ULDC UR4, c[0x0][0x154] ;  /* 0x0000550000047ab9 */ /* 0x000fe20000000800 */
[----:B0-----:R-:W-:Y:S01]  /*a030*/  IADD3 R3, P0, RZ, -R23, RZ ;  /* 0x80000017ff037210 */ /* 0x001fe20007f1e0ff */
[----:B------:R-:W-:Y:S02]  /*a040*/  IMAD R26, R21, R20, R12 ;  /* 0x00000014151a7224 */ /* 0x000fe400078e020c */
[----:B------:R-:W0:Y:S01]  /*a050*/  LDC R6, c[0x0][0x618] ;  /* 0x00018600ff067b82 */ /* 0x000e220000000800 */
[----:B------:R-:W-:Y:S02]  /*a060*/  IMAD.MOV.U32 R7, RZ, RZ, 0x1 ;  /* 0x00000001ff077424 */ /* 0x000fe400078e00ff */
[----:B------:R-:W-:-:S04]  /*a070*/  IMAD.X R5, RZ, RZ, ~R0, P0 ;  /* 0x000000ffff057224 */ /* 0x000fc800000e0e00 */
[-C--:B-1----:R-:W-:Y:S01]  /*a080*/  IMAD R0, R5, R14.reuse, RZ ;  /* 0x0000000e05007224 */ /* 0x082fe200078e02ff */
[----:B------:R-:W1:Y:S01]  /*a090*/  LDC R8, c[0x0][0x608] ;  /* 0x00018200ff087b82 */ /* 0x000e620000000800 */
[----:B------:R-:W-:-:S04]  /*a0a0*/  IMAD.WIDE.U32 R4, R3, R14, R16 ;  /* 0x0000000e03047225 */ /* 0x000fc800078e0010 */
[----:B------:R-:W-:Y:S01]  /*a0b0*/  IMAD R3, R3, R15, R0 ;  /* 0x0000000f03037224 */ /* 0x000fe200078e0200 */
[----:B------:R-:W-:Y:S02]  /*a0c0*/  I2FP.F32.U32 R0, R24 ;  /* 0x0000001800007245 */ /* 0x000fe40000201000 */
[----:B------:R-:W3:Y:S01]  /*a0d0*/  LDC R28, c[0x0][0x658] ;  /* 0x00019600ff1c7b82 */ /* 0x000ee20000000800 */
[----:B------:R-:W-:Y:S01]  /*a0e0*/  IMAD.IADD R3, R5, 0x1, R3 ;  /* 0x0000000105037824 */ /* 0x000fe200078e0203 */
[----:B--2---:R-:W-:Y:S01]  /*a0f0*/  ISETP.NE.U32.AND P0, PT, R30, RZ, PT ;  /* 0x000000ff1e00720c */ /* 0x004fe20003f05070 */
[----:B------:R-:W-:Y:S01]  /*a100*/  FMUL R0, R0, UR4 ;  /* 0x0000000400007c20 */ /* 0x000fe20008400000 */
[----:B------:R-:W-:Y:S02]  /*a110*/  IMAD.MOV.U32 R5, RZ, RZ, -0x1 ;  /* 0xffffffffff057424 */ /* 0x000fe400078e00ff */
[----:B------:R-:W-:Y:S01]  /*a120*/  ISETP.NE.AND.EX P0, PT, R31, RZ, PT, P0 ;  /* 0x000000ff1f00720c */ /* 0x000fe20003f05300 */
[----:B------:R2:W4:Y:S01]  /*a130*/  F2I.U32.TRUNC.NTZ R13, R0 ;  /* 0x00000000000d7305 */ /* 0x000522000020f000 */
[----:B------:R-:W2:Y:S01]  /*a140*/  LDC R15, c[0x0][0x148] ;  /* 0x00005200ff0f7b82 */ /* 0x000ea20000000800 */
[----:B0-----:R-:W-:-:S02]  /*a150*/  SHF.R.U64 R12, R4, R6, R3 ;  /* 0x00000006040c7219 */ /* 0x001fc40000001203 */
[----:B------:R-:W-:-:S05]  /*a160*/  SHF.R.U32.HI R3, RZ, R6, R3 ;  /* 0x00000006ff037219 */ /* 0x000fca0000011603 */
[----:B------:R-:W0:Y:S01]  /*a170*/  LDC R20, c[0x0][0x600] ;  /* 0x00018000ff147b82 */ /* 0x000e220000000800 */
[-CC-:B-1----:R-:W-:Y:S02]  /*a180*/  SHF.R.U64 R10, R12, R8.reuse, R3.reuse ;  /* 0x000000080c0a7219 */ /* 0x182fe40000001203 */
[----:B------:R-:W-:-:S05]  /*a190*/  SHF.R.U32.HI R3, RZ, R8, R3 ;  /* 0x00000008ff037219 */ /* 0x000fca0000011603 */
[----:B------:R-:W1:Y:S01]  /*a1a0*/  LDC R21, c[0x0][0x648] ;  /* 0x00019200ff157b82 */ /* 0x000e620000000800 */
[-C--:B---3--:R-:W-:Y:S02]  /*a1b0*/  SHF.L.U32 R4, R5, R28.reuse, RZ ;  /* 0x0000001c05047219 */ /* 0x088fe400000006ff */
[-CC-:B------:R-:W-:Y:S02]  /*a1c0*/  SHF.R.U64 R14, R10, R28.reuse, R3.reuse ;  /* 0x0000001c0a0e7219 */ /* 0x180fe40000001203 */
[----:B------:R-:W-:Y:S02]  /*a1d0*/  SHF.R.U32.HI R5, RZ, R28, R3 ;  /* 0x0000001cff057219 */ /* 0x000fe40000011603 */
[----:B------:R-:W-:Y:S01]  /*a1e0*/  LOP3.LUT R153, RZ, R4, RZ, 0x33, !PT ;  /* 0x00000004ff997212 */ /* 0x000fe200078e33ff */
[----:B------:R-:W3:Y:S01]  /*a1f0*/  LDC R25, c[0x0][0x638] ;  /* 0x00018e00ff197b82 */ /* 0x000ee20000000800 */
[----:B------:R-:W-:Y:S01]  /*a200*/  SHF.L.U32 R28, R7, R28, RZ ;  /* 0x0000001c071c7219 */ /* 0x000fe200000006ff */
[----:B------:R-:W-:-:S06]  /*a210*/  IMAD.MOV.U32 R4, RZ, RZ, R14 ;  /* 0x000000ffff047224 */ /* 0x000fcc00078e000e */
[----:B------:R-:W0:Y:S01]  /*a220*/  LDC R27, c[0x0][0x610] ;  /* 0x00018400ff1b7b82 */ /* 0x000e220000000800 */
[----:B----4-:R-:W-:Y:S05]  /*a230*/  @!P0 BRA `(.L_x_285) ;  /* 0x0000000000288947 */ /* 0x010fea0003800000 */
[----:B------:R-:W4:Y:S02]  /*a240*/  LDC R3, c[0x0][0x64c] ;  /* 0x00019300ff037b82 */ /* 0x000f240000000800 */
[----:B----4-:R-:W-:-:S05]  /*a250*/  IADD3 R3, P0, R14, R3, RZ ;  /* 0x000000030e037210 */ /* 0x010fca0007f1e0ff */
        /* <DEDUP_REMOVED lines=8> */
.L_x_285:
[----:B------:R-:W-:Y:S01]  /*a2e0*/  ISETP.NE.AND P0, PT, R2, 0x1, PT ;  /* 0x000000010200780c */ /* 0x000fe20003f05270 */
[----:B------:R-:W-:Y:S01]  /*a2f0*/  IMAD.MOV R13, RZ, RZ, -R13 ;  /* 0x000000ffff0d7224 */ /* 0x000fe200078e0a0d */
[----:B-12---:R-:W-:Y:S01]  /*a300*/  SHF.R.U64 R0, R4, R21, R5 ;  /* 0x0000001504007219 */ /* 0x006fe20000001205 */
[----:B0-----:R-:W-:Y:S01]  /*a310*/  VIADD R5, R20, 0xffffffff ;  /* 0xffffffff14057836 */ /* 0x001fe20000000000 */
[----:B------:R-:W-:-:S03]  /*a320*/  LOP3.LUT R153, R10, R153, RZ, 0xc0, !PT ;  /* 0x000000990a997212 */ /* 0x000fc600078ec0ff */
[----:B------:R-:W-:Y:S01]  /*a330*/  IMAD.MOV R3, RZ, RZ, -R0 ;  /* 0x000000ffff037224 */ /* 0x000fe200078e0a00 */
[----:B------:R-:W-:Y:S01]  /*a340*/  LOP3.LUT R5, R12, R5, RZ, 0xc0, !PT ;  /* 0x000000050c057212 */ /* 0x000fe200078ec0ff */
[----:B------:R-:W-:Y:S02]  /*a350*/  IMAD R153, R28, R0, R153 ;  /* 0x000000001c997224 */ /* 0x000fe400078e0299 */
[----:B---3--:R-:W-:Y:S02]  /*a360*/  IMAD R0, R3, R25, R14 ;  /* 0x0000001903007224 */ /* 0x008fe400078e020e */
[----:B------:R-:W-:Y:S02]  /*a370*/  @P0 IMAD R26, R15, R13, R24 ;  /* 0x0000000d0f1a0224 */ /* 0x000fe400078e0218 */
[----:B------:R-:W-:Y:S02]  /*a380*/  IMAD R4, R0, R20, R5 ;  /* 0x0000001400047224 */ /* 0x000fe400078e0205 */
[----:B------:R-:W-:-:S02]  /*a390*/  IMAD R153, R153, R27, R26 ;  /* 0x0000001b99997224 */ /* 0x000fc400078e021a */
[----:B------:R-:W-:-:S03]  /*a3a0*/  IMAD.MOV.U32 R3, RZ, RZ, 0x1 ;  /* 0x00000001ff037424 */ /* 0x000fc600078e00ff */
[----:B------:R-:W-:Y:S02]  /*a3b0*/  SEL R152, R4, R153, !P0 ;  /* 0x0000009904987207 */ /* 0x000fe40004000000 */
[----:B------:R-:W-:Y:S02]  /*a3c0*/  PRMT R0, R3, 0x7610, R0 ;  /* 0x0000761003007816 */ /* 0x000fe40000000000 */
[----:B------:R-:W-:-:S07]  /*a3d0*/  SEL R153, R153, R4, !P0 ;  /* 0x0000000499997207 */ /* 0x000fce0004000000 */
.L_x_283:
[----:B------:R-:W-:-:S13]  /*a3e0*/  LOP3.LUT P0, RZ, R0, 0xff, RZ, 0xc0, !PT ;  /* 0x000000ff00ff7812 */ /* 0x000fda000780c0ff */
[----:B------:R-:W-:Y:S05]  /*a3f0*/  @P0 BRA `(.L_x_286) ;  /* 0xffffff6800e40947 */ /* 0x000fea000383ffff */
[----:B------:R-:W-:Y:S05]  /*a400*/  EXIT ;  /* 0x000000000000794d */ /* 0x000fea0003800000 */
.L_x_3:
[----:B0-----:R-:W-:Y:S01]  /*a410*/  ULDC.64 UR4, c[0x0][0x650] ;  /* 0x0001940000047ab9 */ /* 0x001fe20000000a00 */
        /* <DEDUP_REMOVED lines=25> */
.L_x_288:
[--C-:B------:R-:W-:Y:S01]  /*a5b0*/  SHF.R.U64 R12, R10, R14, R11.reuse ;  /* 0x0000000e0a0c7219 */ /* 0x100fe2000000120b */
[----:B------:R-:W0:Y:S01]  /*a5c0*/  LDC R22, c[0x0][0x618] ;  /* 0x00018600ff167b82 */ /* 0x000e220000000800 */
[----:B------:R-:W-:Y:S01]  /*a5d0*/  I2FP.F32.U32 R6, R4 ;  /* 0x0000000400067245 */ /* 0x000fe20000201000 */
[----:B------:R-:W-:Y:S01]  /*a5e0*/  ULDC UR4, c[0x0][0x150] ;  /* 0x0000540000047ab9 */ /* 0x000fe20000000800 */
[----:B------:R-:W-:Y:S02]  /*a5f0*/  SHF.R.U32.HI R5, RZ, R14, R11 ;  /* 0x0000000eff057219 */ /* 0x000fe4000001160b */
[----:B------:R-:W-:Y:S01]  /*a600*/  IADD3 R9, P0, RZ, -R12, RZ ;  /* 0x8000000cff097210 */ /* 0x000fe20007f1e0ff */
[----:B------:R-:W-:Y:S01]  /*a610*/  FMUL R11, R6, UR4 ;  /* 0x00000004060b7c20 */ /* 0x000fe20008400000 */
[----:B------:R-:W-:Y:S01]  /*a620*/  ULDC UR4, c[0x0][0x154] ;  /* 0x0000550000047ab9 */ /* 0x000fe20000000800 */
[----:B------:R-:W1:Y:S02]  /*a630*/  LDC.64 R24, c[0x0][0x640] ;  /* 0x00019000ff187b82 */ /* 0x000e640000000a00 */
[----:B------:R-:W-:-:S02]  /*a640*/  IMAD.X R5, RZ, RZ, ~R5, P0 ;  /* 0x000000ffff057224 */ /* 0x000fc400000e0e05 */
[----:B------:R-:W2:Y:S01]  /*a650*/  F2I.U32.TRUNC.NTZ R11, R11 ;  /* 0x0000000b000b7305 */ /* 0x000ea2000020f000 */
[----:B------:R-:W-:-:S03]  /*a660*/  IMAD.WIDE.U32 R6, R9, R20, R16 ;  /* 0x0000001409067225 */ /* 0x000fc600078e0010 */
[----:B------:R-:W3:Y:S01]  /*a670*/  LDC R13, c[0x0][0x144] ;  /* 0x00005100ff0d7b82 */ /* 0x000ee20000000800 */
[----:B------:R-:W-:-:S04]  /*a680*/  IMAD R8, R5, R20, RZ ;  /* 0x0000001405087224 */ /* 0x000fc800078e02ff */
[----:B------:R-:W-:Y:S02]  /*a690*/  IMAD R5, R9, R21, R8 ;  /* 0x0000001509057224 */ /* 0x000fe400078e0208 */
[----:B------:R-:W-:Y:S01]  /*a6a0*/  IMAD.MOV.U32 R8, RZ, RZ, -0x1 ;  /* 0xffffffffff087424 */ /* 0x000fe200078e00ff */
[----:B------:R-:W4:Y:S01]  /*a6b0*/  LDC R14, c[0x0][0x608] ;  /* 0x00018200ff0e7b82 */ /* 0x000f220000000800 */
[----:B------:R-:W-:Y:S01]  /*a6c0*/  IMAD.IADD R5, R7, 0x1, R5 ;  /* 0x0000000107057824 */ /* 0x000fe200078e0205 */
[----:B------:R-:W-:-:S04]  /*a6d0*/  I2FP.F32.U32 R7, R3 ;  /* 0x0000000300077245 */ /* 0x000fc80000201000 */
[-C--:B0-----:R-:W-:Y:S01]  /*a6e0*/  SHF.R.U64 R10, R6, R22.reuse, R5 ;  /* 0x00000016060a7219 */ /* 0x081fe20000001205 */
[----:B--2---:R-:W-:Y:S01]  /*a6f0*/  IMAD.MOV R6, RZ, RZ, -R11 ;  /* 0x000000ffff067224 */ /* 0x004fe200078e0a0b */
[----:B------:R-:W0:Y:S01]  /*a700*/  LDC R9, c[0x0][0x658] ;  /* 0x00019600ff097b82 */ /* 0x000e220000000800 */
[----:B-1----:R-:W-:Y:S01]  /*a710*/  ISETP.NE.U32.AND P0, PT, R24, RZ, PT ;  /* 0x000000ff1800720c */ /* 0x002fe20003f05070 */
[----:B------:R-:W-:Y:S01]  /*a720*/  FMUL R7, R7, UR4 ;  /* 0x0000000407077c20 */ /* 0x000fe20008400000 */
[----:B------:R-:W-:Y:S02]  /*a730*/  SHF.R.U32.HI R5, RZ, R22, R5 ;  /* 0x00000016ff057219 */ /* 0x000fe40000011605 */
[----:B------:R-:W-:-:S03]  /*a740*/  ISETP.NE.AND.EX P0, PT, R25, RZ, PT, P0 ;  /* 0x000000ff1900720c */ /* 0x000fc60003f05300 */
[----:B------:R-:W1:Y:S01]  /*a750*/  LDC R20, c[0x0][0x148] ;  /* 0x00005200ff147b82 */ /* 0x000e620000000800 */
[----:B---3--:R-:W-:Y:S02]  /*a760*/  IMAD R23, R13, R6, R4 ;  /* 0x000000060d177224 */ /* 0x008fe400078e0204 */
[----:B------:R-:W-:-:S05]  /*a770*/  IMAD.MOV.U32 R6, RZ, RZ, 0x1 ;  /* 0x00000001ff067424 */ /* 0x000fca00078e00ff */
[----:B------:R-:W2:Y:S01]  /*a780*/  LDC R21, c[0x0][0x600] ;  /* 0x00018000ff157b82 */ /* 0x000ea20000000800 */
[-CC-:B----4-:R-:W-:Y:S02]  /*a790*/  SHF.R.U64 R13, R10, R14.reuse, R5.reuse ;  /* 0x0000000e0a0d7219 */ /* 0x190fe40000001205 */
[----:B------:R-:W-:Y:S02]  /*a7a0*/  SHF.R.U32.HI R4, RZ, R14, R5 ;  /* 0x0000000eff047219 */ /* 0x000fe40000011605 */
[----:B------:R3:W4:Y:S03]  /*a7b0*/  F2I.U32.TRUNC.NTZ R14, R7 ;  /* 0x00000007000e7305 */ /* 0x000726000020f000 */
[----:B------:R-:W1:Y:S01]  /*a7c0*/  LDC R26, c[0x0][0x648] ;  /* 0x00019200ff1a7b82 */ /* 0x000e620000000800 */
[-C--:B0-----:R-:W-:Y:S02]  /*a7d0*/  SHF.R.U64 R15, R13, R9.reuse, R4 ;  /* 0x000000090d0f7219 */ /* 0x081fe40000001204 */
[----:B------:R-:W-:-:S02]  /*a7e0*/  SHF.L.U32 R8, R8, R9, RZ ;  /* 0x0000000908087219 */ /* 0x000fc400000006ff */
[-C--:B------:R-:W-:Y:S01]  /*a7f0*/  SHF.R.U32.HI R5, RZ, R9.reuse, R4 ;  /* 0x00000009ff057219 */ /* 0x080fe20000011604 */
[----:B------:R-:W-:Y:S01]  /*a800*/  IMAD.MOV.U32 R4, RZ, RZ, R15 ;  /* 0x000000ffff047224 */ /* 0x000fe200078e000f */
[----:B------:R-:W-:Y:S01]  /*a810*/  SHF.L.U32 R22, R6, R9, RZ ;  /* 0x0000000906167219 */ /* 0x000fe200000006ff */
[----:B------:R-:W0:Y:S01]  /*a820*/  LDC R27, c[0x0][0x638] ;  /* 0x00018e00ff1b7b82 */ /* 0x000e220000000800 */
[----:B------:R-:W-:-:S07]  /*a830*/  LOP3.LUT R28, RZ, R8, RZ, 0x33, !PT ;  /* 0x00000008ff1c7212 */ /* 0x000fce00078e33ff */
        /* <DEDUP_REMOVED lines=12> */
.L_x_289:
[----:B------:R-:W-:Y:S01]  /*a900*/  ISETP.NE.AND P0, PT, R2, 0x1, PT ;  /* 0x000000010200780c */ /* 0x000fe20003f05270 */
[----:B--2---:R-:W-:Y:S01]  /*a910*/  VIADD R7, R21, 0xffffffff ;  /* 0xffffffff15077836 */ /* 0x004fe20000000000 */
[----:B-1----:R-:W-:Y:S01]  /*a920*/  SHF.R.U64 R5, R4, R26, R5 ;  /* 0x0000001a04057219 */ /* 0x002fe20000001205 */
[----:B------:R-:W-:Y:S01]  /*a930*/  IMAD.MOV R14, RZ, RZ, -R14 ;  /* 0x000000ffff0e7224 */ /* 0x000fe200078e0a0e */
[----:B------:R-:W-:Y:S01]  /*a940*/  LOP3.LUT R4, R13, R28, RZ, 0xc0, !PT ;  /* 0x0000001c0d047212 */ /* 0x000fe200078ec0ff */
[----:B------:R-:W-:Y:S01]  /*a950*/  IMAD.MOV.U32 R8, RZ, RZ, R12 ;  /* 0x000000ffff087224 */ /* 0x000fe200078e000c */
[----:B------:R-:W-:Y:S01]  /*a960*/  LOP3.LUT R10, R10, R7, RZ, 0xc0, !PT ;  /* 0x000000070a0a7212 */ /* 0x000fe200078ec0ff */
[----:B------:R-:W-:Y:S02]  /*a970*/  IMAD.MOV R6, RZ, RZ, -R5 ;  /* 0x000000ffff067224 */ /* 0x000fe400078e0a05 */
[----:B------:R-:W-:-:S04]  /*a980*/  IMAD R4, R22, R5, R4 ;  /* 0x0000000516047224 */ /* 0x000fc800078e0204 */
[----:B------:R-:W-:Y:S02]  /*a990*/  @P0 IMAD R23, R20, R14, R3 ;  /* 0x0000000e14170224 */ /* 0x000fe400078e0203 */
[----:B0-----:R-:W-:Y:S02]  /*a9a0*/  IMAD R3, R6, R27, R15 ;  /* 0x0000001b06037224 */ /* 0x001fe400078e020f */
[----:B------:R-:W-:Y:S02]  /*a9b0*/  IMAD R7, R4, R29, R23 ;  /* 0x0000001d04077224 */ /* 0x000fe400078e0217 */
[----:B------:R-:W-:Y:S02]  /*a9c0*/  IMAD R4, R3, R21, R10 ;  /* 0x0000001503047224 */ /* 0x000fe400078e020a */
[----:B------:R-:W-:-:S03]  /*a9d0*/  IMAD.MOV.U32 R6, RZ, RZ, 0x1 ;  /* 0x00000001ff067424 */ /* 0x000fc600078e00ff */
[----:B------:R-:W-:Y:S02]  /*a9e0*/  SEL R9, R4, R7, !P0 ;  /* 0x0000000704097207 */ /* 0x000fe40004000000 */
[----:B------:R-:W-:-:S07]  /*a9f0*/  SEL R7, R7, R4, !P0 ;  /* 0x0000000407077207 */ /* 0x000fce0004000000 */
.L_x_287:
[----:B------:R-:W-:-:S08]  /*aa00*/  NOP ;  /* 0x0000000000007918 */ /* 0x000fd00000000000 */
[----:B------:R-:W0:-:S00]  /*aa10*/  USETMAXREG.DEALLOC.CTAPOOL 0x28 ;  /* 0x00000028000079c8 */ /* 0x000e0000080e0500 */
[----:B0-----:R-:W-:-:S13]  /*aa20*/  ISETP.NE.AND P0, PT, R0, RZ, PT ;  /* 0x000000ff0000720c */ /* 0x001fda0003f05270 */
[----:B------:R-:W-:Y:S05]  /*aa30*/  @P0 EXIT ;  /* 0x000000000000094d */ /* 0x000fea0003800000 */
[----:B------:R-:W-:Y:S01]  /*aa40*/  LOP3.LUT P0, RZ, R6, 0xff, RZ, 0xc0, !PT ;  /* 0x000000ff06ff7812 */ /* 0x000fe2000780c0ff */
[----:B------:R-:W-:Y:S02]  /*aa50*/  IMAD.MOV.U32 R0, RZ, RZ, 0x1 ;  /* 0x00000001ff007424 */ /* 0x000fe400078e00ff */
[----:B------:R-:W-:-:S10]  /*aa60*/  IMAD.MOV.U32 R12, RZ, RZ, RZ ;  /* 0x000000ffff0c7224 */ /* 0x000fd400078e00ff */
[----:B------:R-:W-:Y:S05]  /*aa70*/  @!P0 BRA `(.L_x_290) ;  /* 0x0000000c00688947 */ /* 0x000fea0003800000 */
[----:B------:R-:W0:Y:S01]  /*aa80*/  LDC R0, c[0x0][0x28c] ;  /* 0x0000a300ff007b82 */ /* 0x000e220000000800 */
[----:B------:R-:W-:Y:S01]  /*aa90*/  ULDC UR5, c[0x0][0x658] ;  /* 0x0001960000057ab9 */ /* 0x000fe20000000800 */
[----:B------:R-:W-:Y:S01]  /*aaa0*/  UMOV UR7, 0xffffffff ;  /* 0xffffffff00077882 */ /* 0x000fe20000000000 */
[----:B------:R-:W-:Y:S01]  /*aab0*/  ULDC UR6, c[0x0][0xc] ;  /* 0x0000030000067ab9 */ /* 0x000fe20000000800 */
[----:B------:R-:W-:Y:S01]  /*aac0*/  USHF.L.U32 UR9, UR7, UR5, URZ ;  /* 0x0000000507097299 */ /* 0x000fe2000800063f */
[C---:B------:R-:W-:Y:S01]  /*aad0*/  LOP3.LUT P2, RZ, R18.reuse, 0x7f, RZ, 0xc0, !PT ;  /* 0x0000007f12ff7812 */ /* 0x040fe2000784c0ff */
[----:B------:R-:W-:Y:S01]  /*aae0*/  UMOV UR8, 0x1 ;  /* 0x0000000100087882 */ /* 0x000fe20000000000 */
[----:B------:R-:W-:Y:S01]  /*aaf0*/  ULDC UR7, c[0x0][0x10] ;  /* 0x0000040000077ab9 */ /* 0x000fe20000000800 */
[----:B------:R-:W-:Y:S01]  /*ab00*/  LOP3.LUT P0, RZ, R18, 0x1f, RZ, 0xc0, !PT ;  /* 0x0000001f12ff7812 */ /* 0x000fe2000780c0ff */
[----:B------:R-:W-:Y:S01]  /*ab10*/  UIMAD.WIDE.U32 UR6, UR6, UR7, URZ ;  /* 0x00000007060672a5 */ /* 0x000fe2000f8e003f */
[----:B------:R-:W-:Y:S01]  /*ab20*/  BSSY B0, `(.L_x_290) ;  /* 0x00000cf000007945 */ /* 0x000fe20003800000 */
[----:B------:R-:W-:Y:S01]  /*ab30*/  USHF.L.U32 UR5, UR8, UR5, URZ ;  /* 0x0000000508057299 */ /* 0x000fe2000800063f */
[----:B------:R-:W-:Y:S01]  /*ab40*/  IMAD.MOV.U32 R13, RZ, RZ, 0x1 ;  /* 0x00000001ff0d7424 */ /* 0x000fe200078e00ff */
[----:B------:R-:W-:Y:S01]  /*ab50*/  LOP3.LUT R11, R19, 0x2, RZ, 0xfc, !PT ;  /* 0x00000002130b7812 */ /* 0x000fe200078efcff */
[----:B------:R-:W-:Y:S01]  /*ab60*/  ULDC UR8, c[0x0][0x14] ;  /* 0x0000050000087ab9 */ /* 0x000fe20000000800 */
[----:B------:R-:W-:Y:S01]  /*ab70*/  PLOP3.LUT P0, PT, P0, P2, PT, 0x8a, 0x0 ;  /* 0x000000000000781c */ /* 0x000fe20000705172 */
[----:B------:R-:W-:Y:S01]  /*ab80*/  UIMAD.WIDE.U32 UR30, UR6, UR8, URZ ;  /* 0x00000008061e72a5 */ /* 0x000fe2000f8e003f */
[----:B------:R-:W-:Y:S01]  /*ab90*/  IMAD.MOV.U32 R12, RZ, RZ, RZ ;  /* 0x000000ffff0c7224 */ /* 0x000fe200078e00ff */
[----:B------:R-:W-:Y:S01]  /*aba0*/  UIMAD UR7, UR7, UR8, URZ ;  /* 0x00000008070772a4 */ /* 0x000fe2000f8e023f */
[----:B------:R-:W-:Y:S01]  /*abb0*/  ULDC UR4, c[0x0][0x600] ;  /* 0x0001800000047ab9 */ /* 0x000fe20000000800 */
[----:B------:R-:W-:-:S02]  /*abc0*/  ULOP3.LUT UR6, URZ, UR9, URZ, 0x33, !UPT ;  /* 0x000000093f067292 */ /* 0x000fc4000f8e333f */
[----:B------:R-:W-:Y:S01]  /*abd0*/  UIADD3 UR4, UR4, -0x1, URZ ;  /* 0xffffffff04047890 */ /* 0x000fe2000fffe03f */
[----:B0-----:R-:W-:Y:S01]  /*abe0*/  VIADD R0, R0, 0x3f ;  /* 0x0000003f00007836 */ /* 0x001fe20000000000 */
[----:B------:R-:W-:Y:S01]  /*abf0*/  UIADD3 UR7, UR31, UR7, URZ ;  /* 0x000000071f077290 */ /* 0x000fe2000fffe03f */
[----:B------:R-:W-:-:S03]  /*ac00*/  ULDC.64 UR38, c[0x0][0x198] ;  /* 0x0000660000267ab9 */ /* 0x000fc60000000a00 */
[----:B------:R-:W-:-:S04]  /*ac10*/  SHF.R.S32.HI R3, RZ, 0x1f, R0 ;  /* 0x0000001fff037819 */ /* 0x000fc80000011400 */
[----:B------:R-:W-:Y:S01]  /*ac20*/  LEA.HI R3, R3, R0, RZ, 0x6 ;  /* 0x0000000003037211 */ /* 0x000fe200078f30ff */
[----:B------:R-:W-:-:S03]  /*ac30*/  IMAD.MOV.U32 R0, RZ, RZ, 0x1 ;  /* 0x00000001ff007424 */ /* 0x000fc600078e00ff */
[----:B------:R-:W-:-:S05]  /*ac40*/  SHF.R.S32.HI R3, RZ, 0x6, R3 ;  /* 0x00000006ff037819 */ /* 0x000fca0000011403 */
[----:B------:R-:W-:-:S07]  /*ac50*/  VIADD R10, R3, 0x1 ;  /* 0x00000001030a7836 */ /* 0x000fce0000000000 */
.L_x_302:
[----:B------:R-:W-:-:S03]  /*ac60*/  UMOV UR8, 0xffffffff ;  /* 0xffffffff00087882 */ /* 0x000fc60000000000 */
[----:B------:R-:W-:Y:S05]  /*ac70*/  BRA.DIV UR8, `(.L_x_291) ;  /* 0x0000001208407947 */ /* 0x000fea000b800000 */
[----:B------:R-:W-:-:S13]  /*ac80*/  ELECT P6, URZ, PT ;  /* 0x00000000003f782f */ /* 0x000fda00038c0000 */
.L_x_316:
[----:B------:R-:W0:Y:S01]  /*ac90*/  LDC R4, c[0x0][0x28c] ;  /* 0x0000a300ff047b82 */ /* 0x000e220000000800 */
[----:B------:R-:W-:Y:S01]  /*aca0*/  BSSY B1, `(.L_x_292) ;  /* 0x0000043000017945 */ /* 0x000fe20003800000 */
[----:B0-----:R-:W-:-:S13]  /*acb0*/  ISETP.LT.OR P6, PT, R4, 0x1, !P6 ;  /* 0x000000010400780c */ /* 0x001fda00077c1670 */
[----:B------:R-:W-:Y:S05]  /*acc0*/  @P6 BRA `(.L_x_293) ;  /* 0x0000000400006947 */ /* 0x000fea0003800000 */
[----:B------:R-:W-:Y:S02]  /*acd0*/  IMAD.SHL.U32 R15, R7, 0x80, RZ ;  /* 0x00000080070f7824 */ /* 0x000fe400078e00ff */
[----:B------:R-:W-:Y:S02]  /*ace0*/  IMAD.SHL.U32 R18, R9, 0x100, RZ ;  /* 0x0000010009127824 */ /* 0x000fe400078e00ff */
[----:B------:R-:W-:Y:S02]  /*acf0*/  IMAD.MOV.U32 R20, RZ, RZ, RZ ;  /* 0x000000ffff147224 */ /* 0x000fe400078e00ff */
[----:B------:R-:W-:Y:S02]  /*ad00*/  IMAD.MOV.U32 R4, RZ, RZ, R10 ;  /* 0x000000ffff047224 */ /* 0x000fe400078e000a */
[----:B------:R-:W-:Y:S02]  /*ad10*/  IMAD.MOV.U32 R5, RZ, RZ, R0 ;  /* 0x000000ffff057224 */ /* 0x000fe400078e0000 */
[----:B------:R-:W-:-:S07]  /*ad20*/  IMAD.MOV.U32 R6, RZ, RZ, R12 ;  /* 0x000000ffff067224 */ /* 0x000fce00078e000c */
.L_x_297:
[----:B------:R-:W0:Y:S01]  /*ad30*/  S2R R14, SR_CgaCtaId ;  /* 0x00000000000e7919 */ /* 0x000e220000008800 */
[----:B------:R-:W-:Y:S01]  /*ad40*/  MOV R7, 0x400 ;  /* 0x0000040000077802 */ /* 0x000fe20000000f00 */
[----:B------:R-:W1:Y:S03]  /*ad50*/  @!P2 LDC R9, c[0x0][0x500] ;  /* 0x00014000ff09ab82 */ /* 0x000e660000000800 */
[----:B0-----:R-:W-:Y:S02]  /*ad60*/  LEA R21, R14, R7, 0x18 ;  /* 0x000000070e157211 */ /* 0x001fe400078ec0ff */
[----:B------:R-:W-:-:S03]  /*ad70*/  SHF.L.U32 R7, R5, 0x1f, RZ ;  /* 0x0000001f05077819 */ /* 0x000fc600000006ff */
[----:B------:R-:W-:-:S04]  /*ad80*/  IMAD R14, R6, 0x8, R21 ;  /* 0x00000008060e7824 */ /* 0x000fc800078e0215 */
[----:B------:R-:W0:Y:S02]  /*ad90*/  SYNCS.PHASECHK.TRANS64.TRYWAIT P1, [R14+URZ+0x38], R7 ;  /* 0x000038070e0075a7 */ /* 0x000e24000802017f */
[----:B01----:R-:W-:Y:S05]  /*ada0*/  @!P1 BRA `(.L_x_294) ;  /* 0x0000001000149947 */ /* 0x003fea0003800000 */
.L_x_317:
[----:B0-----:R-:W-:Y:S01]  /*adb0*/  PRMT R7, R11, 0x9910, RZ ;  /* 0x000099100b077816 */ /* 0x001fe200000000ff */
[----:B------:R0:W-:Y:S03]  /*adc0*/  @!P2 SYNCS.ARRIVE.TRANS64 RZ, [R14+URZ], R9 ;  /* 0x000000090effa9a7 */ /* 0x0001e6000800003f */
[----:B------:R-:W-:-:S13]  /*add0*/  ISETP.NE.AND P1, PT, R7, 0x2, PT ;  /* 0x000000020700780c */ /* 0x000fda0003f25270 */
[----:B0-----:R-:W-:Y:S05]  /*ade0*/  @P1 BRA `(.L_x_295) ;  /* 0x0000000000041947 */ /* 0x001fea0003800000 */
[----:B------:R-:W-:Y:S01]  /*adf0*/  BPT.TRAP 0x1 ;  /* 0x000000040000795c */ /* 0x000fe20000300000 */
.L_x_295:
[----:B------:R-:W-:Y:S05]  /*ae00*/  @P0 BRA `(.L_x_296) ;  /* 0x0000000000040947 */ /* 0x000fea0003800000 */
[----:B------:R-:W-:Y:S01]  /*ae10*/  BPT.TRAP 0x1 ;  /* 0x000000040000795c */ /* 0x000fe20000300000 */
.L_x_296:
[--C-:B------:R-:W-:Y:S01]  /*ae20*/  IMAD R7, R6, 0x8000, R21.reuse ;  /* 0x0000800006077824 */ /* 0x100fe200078e0215 */
[----:B------:R-:W-:Y:S01]  /*ae30*/  R2UR UR34, R20 ;  /* 0x00000000142272ca */ /* 0x000fe200000e0000 */
[----:B------:R-:W-:Y:S01]  /*ae40*/  IMAD R21, R6, 0x10000, R21 ;  /* 0x0001000006157824 */ /* 0x000fe200078e0215 */
[----:B------:R-:W-:Y:S01]  /*ae50*/  R2UR UR33, R14 ;  /* 0x000000000e2172ca */ /* 0x000fe200000e0000 */
[----:B------:R-:W-:Y:S01]  /*ae60*/  VIADD R4, R4, 0xffffffff ;  /* 0xffffffff04047836 */ /* 0x000fe20000000000 */
[----:B------:R-:W-:Y:S01]  /*ae70*/  R2UR UR24, R7 ;  /* 0x00000000071872ca */ /* 0x000fe200000e0000 */
[----:B------:R-:W-:Y:S01]  /*ae80*/  UIADD3 UR14, UP0, UR38, 0xf0, URZ ;  /* 0x000000f0260e7890 */ /* 0x000fe2000ff1e03f */
[----:B------:R-:W-:Y:S01]  /*ae90*/  R2UR UR8, R21 ;  /* 0x00000000150872ca */ /* 0x000fe200000e0000 */
[----:B------:R-:W-:Y:S01]  /*aea0*/  UIADD3 UR40, UP1, UR38, 0x1f0, URZ ;  /* 0x000001f026287890 */ /* 0x000fe2000ff3e03f */
[----:B------:R-:W-:Y:S01]  /*aeb0*/  R2UR UR36, R8 ;  /* 0x00000000082472ca */ /* 0x000fe200000e0000 */
[----:B------:R-:W-:Y:S01]  /*aec0*/  UIADD3.X UR15, URZ, UR39, URZ, UP0, !UPT ;  /* 0x000000273f0f7290 */ /* 0x000fe200087fe43f */
[----:B------:R-:W-:Y:S01]  /*aed0*/  R2UR UR35, R15 ;  /* 0x000000000f2372ca */ /* 0x000fe200000e0000 */
[----:B------:R-:W-:Y:S01]  /*aee0*/  UIADD3.X UR41, URZ, UR39, URZ, UP1, !UPT ;  /* 0x000000273f297290 */ /* 0x000fe20008ffe43f */
[----:B------:R-:W-:Y:S01]  /*aef0*/  R2UR UR19, R18 ;  /* 0x00000000121372ca */ /* 0x000fe200000e0000 */
[----:B------:R-:W-:Y:S01]  /*af00*/  UIADD3 UR26, UR34, 0x20, URZ ;  /* 0x00000020221a7890 */ /* 0x000fe2000fffe03f */
[----:B------:R-:W-:Y:S01]  /*af10*/  ISETP.GT.AND P3, PT, R4, 0x1, PT ;  /* 0x000000010400780c */ /* 0x000fe20003f64270 */
[----:B------:R-:W-:Y:S01]  /*af20*/  VIADD R6, R6, 0x1 ;  /* 0x0000000106067836 */ /* 0x000fe20000000000 */
[----:B------:R-:W-:Y:S01]  /*af30*/  UMOV UR22, 0x0 ;  /* 0x0000000000167882 */ /* 0x000fe20000000000 */
[----:B------:R-:W-:Y:S01]  /*af40*/  UIADD3 UR32, UR24, 0x180, URZ ;  /* 0x0000018018207890 */ /* 0x000fe2000fffe03f */
[----:B------:R-:W-:Y:S01]  /*af50*/  VIADD R20, R20, 0x40 ;  /* 0x0000004014147836 */ /* 0x000fe20000000000 */
[----:B------:R-:W-:Y:S01]  /*af60*/  UIADD3 UR24, UR24, 0x4180, URZ ;  /* 0x0000418018187890 */ /* 0x000fe2000fffe03f */
[----:B------:R-:W-:Y:S01]  /*af70*/  ISETP.NE.AND P1, PT, R6, 0x7, PT ;  /* 0x000000070600780c */ /* 0x000fe20003f25270 */
[----:B------:R-:W-:-:S02]  /*af80*/  UIADD3 UR16, UR8, 0x38180, URZ ;  /* 0x0003818008107890 */ /* 0x000fc4000fffe03f */
[----:B------:R-:W-:Y:S01]  /*af90*/  UIADD3 UR8, UR8, 0x40180, URZ ;  /* 0x0004018008087890 */ /* 0x000fe2000fffe03f */
[----:B------:R-:W-:Y:S01]  /*afa0*/  SEL R14, RZ, 0x1, P1 ;  /* 0x00000001ff0e7807 */ /* 0x000fe20000800000 */
[----:B------:R-:W-:Y:S01]  /*afb0*/  UMOV UR23, 0x10000000 ;  /* 0x1000000000177882 */ /* 0x000fe20000000000 */
[----:B------:R-:W-:Y:S01]  /*afc0*/  UMOV UR25, UR33 ;  /* 0x0000002100197c82 */ /* 0x000fe20008000000 */
[----:B------:R-:W-:Y:S01]  /*afd0*/  UMOV UR28, UR36 ;  /* 0x00000024001c7c82 */ /* 0x000fe20008000000 */
[----:B------:R-:W-:Y:S01]  /*afe0*/  UMOV UR27, UR35 ;  /* 0x00000023001b7c82 */ /* 0x000fe20008000000 */
[----:B------:R-:W-:Y:S01]  /*aff0*/  UMOV UR17, UR33 ;  /* 0x0000002100117c82 */ /* 0x000fe20008000000 */
[----:B------:R-:W-:Y:S01]  /*b000*/  UMOV UR18, UR34 ;  /* 0x0000002200127c82 */ /* 0x000fe20008000000 */
[----:B------:R-:W-:Y:S01]  /*b010*/  UMOV UR20, UR36 ;  /* 0x0000002400147c82 */ /* 0x000fe20008000000 */
[----:B------:R0:W-:Y:S01]  /*b020*/  UTMALDG.3D [UR32], [UR14], desc[UR22] ;  /* 0x000016200e0075b4 */ /* 0x0001e20008011000 */
[----:B------:R-:W-:Y:S01]  /*b030*/  UMOV UR9, UR33 ;  /* 0x0000002100097c82 */ /* 0x000fe20008000000 */
[----:B------:R-:W-:Y:S01]  /*b040*/  UMOV UR11, UR19 ;  /* 0x00000013000b7c82 */ /* 0x000fe20008000000 */
[----:B------:R-:W-:Y:S01]  /*b050*/  UMOV UR12, UR36 ;  /* 0x00000024000c7c82 */ /* 0x000fe20008000000 */
[----:B------:R-:W-:Y:S01]  /*b060*/  UMOV UR10, UR26 ;  /* 0x0000001a000a7c82 */ /* 0x000fe20008000000 */
[----:B------:R-:W-:-:S02]  /*b070*/  LOP3.LUT R5, R5, R14, RZ, 0x3c, !PT ;  /* 0x0000000e05057212 */ /* 0x000fc400078e3cff */
[----:B------:R-:W-:Y:S01]  /*b080*/  SEL R6, R6, RZ, P1 ;  /* 0x000000ff06067207 */ /* 0x000fe20000800000 */
[----:B------:R0:W-:Y:S01]  /*b090*/  UTMALDG.3D [UR24], [UR14], desc[UR22] ;  /* 0x000016180e0075b4 */ /* 0x0001e20008011000 */
[----:B------:R0:W-:Y:S01]  /*b0a0*/  UTMALDG.3D [UR16], [UR40], desc[UR22] ;  /* 0x00001610280075b4 */ /* 0x0001e20008011000 */
[----:B------:R0:W-:Y:S02]  /*b0b0*/  UTMALDG.3D [UR8], [UR40], desc[UR22] ;  /* 0x00001608280075b4 */ /* 0x0001e40008011000 */
[----:B0-----:R-:W-:Y:S05]  /*b0c0*/  @P3 BRA `(.L_x_297) ;  /* 0xfffffffc00183947 */ /* 0x001fea000383ffff */
.L_x_293:
[----:B------:R-:W-:Y:S05]  /*b0d0*/  BSYNC B1 ;  /* 0x0000000000017941 */ /* 0x000fea0003800000 */
.L_x_292:
[----:B------:R-:W-:Y:S01]  /*b0e0*/  LOP3.LUT P4, RZ, R13, 0xff, RZ, 0xc0, !PT ;  /* 0x000000ff0dff7812 */ /* 0x000fe2000788c0ff */
[C---:B------:R-:W-:Y:S01]  /*b0f0*/  IMAD.IADD R12, R3.reuse, 0x1, R12 ;  /* 0x00000001030c7824 */ /* 0x040fe200078e020c */
[----:B------:R-:W-:Y:S01]  /*b100*/  ULDC.64 UR8, c[0x0][0x650] ;  /* 0x0001940000087ab9 */ /* 0x000fe20000000a00 */
[C---:B------:R-:W-:Y:S01]  /*b110*/  ISETP.GE.U32.AND P3, PT, R3.reuse, 0x7, PT ;  /* 0x000000070300780c */ /* 0x040fe20003f66070 */
[----:B------:R-:W-:Y:S01]  /*b120*/  BSSY B1, `(.L_x_298) ;  /* 0x000006c000017945 */ /* 0x000fe20003800000 */
[C---:B------:R-:W-:Y:S01]  /*b130*/  IMAD.WIDE.U32 R4, R12.reuse, 0x24924925, RZ ;  /* 0x249249250c047825 */ /* 0x040fe200078e00ff */
[C---:B------:R-:W-:Y:S02]  /*b140*/  ISETP.GT.U32.AND P1, PT, R12.reuse, 0x6, PT ;  /* 0x000000060c00780c */ /* 0x040fe40003f24070 */
[----:B------:R-:W-:Y:S01]  /*b150*/  PRMT R13, RZ, 0x7610, R13 ;  /* 0x00007610ff0d7816 */ /* 0x000fe2000000000d */
[----:B------:R-:W-:Y:S01]  /*b160*/  IMAD.IADD R4, R12, 0x1, -R5 ;  /* 0x000000010c047824 */ /* 0x000fe200078e0a05 */
[----:B------:R-:W-:Y:S01]  /*b170*/  ISETP.LT.U32.AND P1, PT, R3, 0x7, P1 ;  /* 0x000000070300780c */ /* 0x000fe20000f21070 */
[----:B------:R-:W-:-:S02]  /*b180*/  IMAD.MOV.U32 R9, RZ, RZ, -0x1 ;  /* 0xffffffffff097424 */ /* 0x000fc400078e00ff */
[----:B------:R-:W0:Y:S01]  /*b190*/  @P4 S2R R7, SR_CgaCtaId ;  /* 0x0000000000074919 */ /* 0x000e220000008800 */
[----:B------:R-:W-:Y:S01]  /*b1a0*/  @P4 MOV R6, 0x400 ;  /* 0x0000040000064802 */ /* 0x000fe20000000f00 */
[----:B------:R-:W-:Y:S01]  /*b1b0*/  IMAD.MOV.U32 R8, RZ, RZ, -0x1 ;  /* 0xffffffffff087424 */ /* 0x000fe200078e00ff */
[----:B------:R-:W-:-:S04]  /*b1c0*/  LEA.HI R4, R4, R5, RZ, 0x1f ;  /* 0x0000000504047211 */ /* 0x000fc800078ff8ff */
[--C-:B------:R-:W-:Y:S02]  /*b1d0*/  SHF.R.U32.HI R5, RZ, 0x2, R4.reuse ;  /* 0x00000002ff057819 */ /* 0x100fe40000011604 */
[----:B------:R-:W-:-:S03]  /*b1e0*/  PRMT R4, RZ, 0x7610, R4 ;  /* 0x00007610ff047816 */ /* 0x000fc60000000004 */
[----:B------:R-:W-:Y:S01]  /*b1f0*/  IMAD R12, R5, -0x7, R12 ;  /* 0xfffffff9050c7824 */ /* 0x000fe200078e020c */
[----:B0-----:R-:W-:Y:S02]  /*b200*/  @P4 LEA R6, R7, R6, 0x18 ;  /* 0x0000000607064211 */ /* 0x001fe400078ec0ff */
[----:B------:R-:W-:Y:S02]  /*b210*/  SEL R7, RZ, 0x1, !P1 ;  /* 0x00000001ff077807 */ /* 0x000fe40004800000 */
[----:B------:R-:W-:Y:S01]  /*b220*/  IADD3 R16, P1, R16, UR30, RZ ;  /* 0x0000001e10107c10 */ /* 0x000fe2000ff3e0ff */
[----:B------:R0:W-:Y:S01]  /*b230*/  @P4 SYNCS.ARRIVE.TRANS64.A1T0 RZ, [R6+URZ+0x88], RZ ;  /* 0x000088ff06ff49a7 */ /* 0x0001e2000810003f */
[----:B------:R-:W-:Y:S01]  /*b240*/  LOP3.LUT R0, R0, R7, RZ, 0x3c, !PT ;  /* 0x0000000700007212 */ /* 0x000fe200078e3cff */
[----:B------:R-:W-:Y:S01]  /*b250*/  IMAD.MOV.U32 R7, RZ, RZ, -0x1 ;  /* 0xffffffffff077424 */ /* 0x000fe200078e00ff */
[----:B------:R-:W-:Y:S02]  /*b260*/  IADD3.X R17, R17, UR7, RZ, P1, !PT ;  /* 0x0000000711117c10 */ /* 0x000fe40008ffe4ff */
[----:B------:R-:W-:-:S02]  /*b270*/  ISETP.GE.U32.AND P1, PT, R16, UR8, PT ;  /* 0x0000000810007c0c */ /* 0x000fc4000bf26070 */
[----:B------:R-:W-:Y:S02]  /*b280*/  @P3 LOP3.LUT R0, R0, 0x1, R5, 0x78, !PT ;  /* 0x0000000100003812 */ /* 0x000fe400078e7805 */
[----:B------:R-:W-:-:S13]  /*b290*/  ISETP.GE.U32.AND.EX P1, PT, R17, UR9, PT, P1 ;  /* 0x0000000911007c0c */ /* 0x000fda000bf26110 */
[----:B0-----:R-:W-:Y:S05]  /*b2a0*/  @P1 BRA `(.L_x_299) ;  /* 0x00000004004c1947 */ /* 0x001fea0003800000 */
[----:B------:R-:W-:Y:S01]  /*b2b0*/  ULDC.64 UR8, c[0x0][0x628] ;  /* 0x00018a0000087ab9 */ /* 0x000fe20000000a00 */
[----:B------:R-:W0:Y:S01]  /*b2c0*/  S2R R15, SR_CTAID.X ;  /* 0x00000000000f7919 */ /* 0x000e220000002500 */
[----:B------:R-:W-:Y:S01]  /*b2d0*/  ISETP.NE.U32.AND P1, PT, RZ, UR8, PT ;  /* 0x00000008ff007c0c */ /* 0x000fe2000bf25070 */
[----:B------:R-:W-:Y:S01]  /*b2e0*/  ULDC UR11, c[0x0][0x630] ;  /* 0x00018c00000b7ab9 */ /* 0x000fe20000000800 */
[----:B------:R-:W-:Y:S01]  /*b2f0*/  IMAD.MOV.U32 R4, RZ, RZ, R16 ;  /* 0x000000ffff047224 */ /* 0x000fe200078e0010 */
[----:B------:R-:W1:Y:S01]  /*b300*/  S2R R14, SR_CTAID.Y ;  /* 0x00000000000e7919 */ /* 0x000e620000002600 */
[----:B------:R-:W-:Y:S01]  /*b310*/  ISETP.NE.AND.EX P1, PT, RZ, UR9, PT, P1 ;  /* 0x00000009ff007c0c */ /* 0x000fe2000bf25310 */
[----:B------:R-:W-:-:S12]  /*b320*/  IMAD.MOV.U32 R5, RZ, RZ, R17 ;  /* 0x000000ffff057224 */ /* 0x000fd800078e0011 */
[----:B------:R-:W-:Y:S05]  /*b330*/  @!P1 BRA `(.L_x_300) ;  /* 0x0000000000289947 */ /* 0x000fea0003800000 */
[----:B------:R-:W-:Y:S02]  /*b340*/  ULDC UR10, c[0x0][0x634] ;  /* 0x00018d00000a7ab9 */ /* 0x000fe40000000800 */
[----:B------:R-:W-:-:S05]  /*b350*/  IADD3 R9, P1, R16, UR10, RZ ;  /* 0x0000000a10097c10 */ /* 0x000fca000ff3e0ff */
[----:B------:R-:W-:-:S04]  /*b360*/  IMAD.X R21, RZ, RZ, R17, P1 ;  /* 0x000000ffff157224 */ /* 0x000fc800008e0611 */
[----:B------:R-:W-:-:S04]  /*b370*/  IMAD.WIDE.U32 R6, R21, UR8, RZ ;  /* 0x0000000815067c25 */ /* 0x000fc8000f8e00ff */
[----:B------:R-:W-:-:S04]  /*b380*/  IMAD.WIDE.U32 R6, P1, R9, UR9, R6 ;  /* 0x0000000909067c25 */ /* 0x000fc8000f820006 */
[----:B------:R-:W-:-:S04]  /*b390*/  IMAD.WIDE.U32 R8, R9, UR8, RZ ;  /* 0x0000000809087c25 */ /* 0x000fc8000f8e00ff */
[----:B------:R-:W-:Y:S01]  /*b3a0*/  IMAD.X R5, RZ, RZ, RZ, P1 ;  /* 0x000000ffff057224 */ /* 0x000fe200008e06ff */
[----:B------:R-:W-:Y:S01]  /*b3b0*/  IADD3 RZ, P1, R9, R6, RZ ;  /* 0x0000000609ff7210 */ /* 0x000fe20007f3e0ff */
[----:B------:R-:W-:-:S04]  /*b3c0*/  IMAD.MOV.U32 R4, RZ, RZ, R7 ;  /* 0x000000ffff047224 */ /* 0x000fc800078e0007 */
[----:B------:R-:W-:-:S08]  /*b3d0*/  IMAD.WIDE.U32.X R4, R21, UR9, R4, P1 ;  /* 0x0000000915047c25 */ /* 0x000fd000088e0404 */
.L_x_300:
[--C-:B------:R-:W-:Y:S01]  /*b3e0*/  SHF.R.U64 R8, R4, UR11, R5.reuse ;  /* 0x0000000b04087c19 */ /* 0x100fe20008001205 */
[----:B------:R-:W-:Y:S01]  /*b3f0*/  ULDC.64 UR8, c[0x0][0x620] ;  /* 0x0001880000087ab9 */ /* 0x000fe20000000a00 */
[----:B------:R-:W-:Y:S01]  /*b400*/  SHF.R.U32.HI R4, RZ, UR11, R5 ;  /* 0x0000000bff047c19 */ /* 0x000fe20008011605 */
[----:B------:R-:W2:Y:S01]  /*b410*/  LDC R24, c[0x0][0x144] ;  /* 0x00005100ff187b82 */ /* 0x000ea20000000800 */
[----:B------:R-:W-:Y:S01]  /*b420*/  IADD3 R7, P1, RZ, -R8, RZ ;  /* 0x80000008ff077210 */ /* 0x000fe20007f3e0ff */
[----:B------:R-:W-:Y:S01]  /*b430*/  ULDC.64 UR12, c[0x0][0x640] ;  /* 0x00019000000c7ab9 */ /* 0x000fe20000000a00 */
[----:B0-----:R-:W-:Y:S01]  /*b440*/  I2FP.F32.U32 R9, R15 ;  /* 0x0000000f00097245 */ /* 0x001fe20000201000 */
[----:B------:R-:W-:Y:S02]  /*b450*/  ULDC UR10, c[0x0][0x608] ;  /* 0x00018200000a7ab9 */ /* 0x000fe40000000800 */
[----:B------:R-:W-:Y:S01]  /*b460*/  IMAD.X R4, RZ, RZ, ~R4, P1 ;  /* 0x000000ffff047224 */ /* 0x000fe200008e0e04 */
[----:B------:R-:W-:Y:S01]  /*b470*/  ISETP.NE.U32.AND P1, PT, RZ, UR12, PT ;  /* 0x0000000cff007c0c */ /* 0x000fe2000bf25070 */
[----:B------:R-:W0:Y:S02]  /*b480*/  LDC R21, c[0x0][0x148] ;  /* 0x00005200ff157b82 */ /* 0x000e240000000800 */
[----:B------:R-:W-:Y:S01]  /*b490*/  IMAD R6, R4, UR8, RZ ;  /* 0x0000000804067c24 */ /* 0x000fe2000f8e02ff */
[----:B------:R-:W-:Y:S01]  /*b4a0*/  ISETP.NE.AND.EX P1, PT, RZ, UR13, PT, P1 ;  /* 0x0000000dff007c0c */ /* 0x000fe2000bf25310 */
[----:B------:R-:W-:Y:S01]  /*b4b0*/  IMAD.WIDE.U32 R4, R7, UR8, R16 ;  /* 0x0000000807047c25 */ /* 0x000fe2000f8e0010 */
[----:B------:R-:W-:-:S03]  /*b4c0*/  ULDC UR8, c[0x0][0x150] ;  /* 0x0000540000087ab9 */ /* 0x000fc60000000800 */
[----:B------:R-:W-:Y:S02]  /*b4d0*/  IMAD R7, R7, UR9, R6 ;  /* 0x0000000907077c24 */ /* 0x000fe4000f8e0206 */
[----:B------:R-:W-:Y:S01]  /*b4e0*/  FMUL R6, R9, UR8 ;  /* 0x0000000809067c20 */ /* 0x000fe20008400000 */
[----:B------:R-:W-:Y:S01]  /*b4f0*/  ULDC UR8, c[0x0][0x618] ;  /* 0x0001860000087ab9 */ /* 0x000fe20000000800 */
[----:B------:R-:W-:Y:S01]  /*b500*/  ULDC UR9, c[0x0][0x154] ;  /* 0x0000550000097ab9 */ /* 0x000fe20000000800 */
[----:B------:R-:W-:-:S03]  /*b510*/  IMAD.IADD R5, R5, 0x1, R7 ;  /* 0x0000000105057824 */ /* 0x000fc600078e0207 */
[----:B------:R-:W3:Y:S02]  /*b520*/  F2I.U32.TRUNC.NTZ R6, R6 ;  /* 0x0000000600067305 */ /* 0x000ee4000020f000 */
[----:B------:R-:W-:Y:S02]  /*b530*/  SHF.R.U64 R9, R4, UR8, R5 ;  /* 0x0000000804097c19 */ /* 0x000fe40008001205 */
[----:B-1----:R-:W-:-:S05]  /*b540*/  I2FP.F32.U32 R4, R14 ;  /* 0x0000000e00047245 */ /* 0x002fca0000201000 */
[----:B------:R-:W-:Y:S01]  /*b550*/  FMUL R22, R4, UR9 ;  /* 0x0000000904167c20 */ /* 0x000fe20008400000 */
[----:B------:R-:W-:Y:S01]  /*b560*/  SHF.R.U32.HI R4, RZ, UR8, R5 ;  /* 0x00000008ff047c19 */ /* 0x000fe20008011605 */
[----:B------:R-:W-:-:S03]  /*b570*/  ULDC UR8, c[0x0][0x658] ;  /* 0x0001960000087ab9 */ /* 0x000fc60000000800 */
[--C-:B------:R-:W-:Y:S01]  /*b580*/  SHF.R.U64 R20, R9, UR10, R4.reuse ;  /* 0x0000000a09147c19 */ /* 0x100fe20008001204 */
[----:B------:R-:W1:Y:S01]  /*b590*/  F2I.U32.TRUNC.NTZ R22, R22 ;  /* 0x0000001600167305 */ /* 0x000e62000020f000 */
[----:B------:R-:W-:Y:S01]  /*b5a0*/  SHF.R.U32.HI R5, RZ, UR10, R4 ;  /* 0x0000000aff057c19 */ /* 0x000fe20008011604 */
[----:B---3--:R-:W-:-:S03]  /*b5b0*/  IMAD.MOV R6, RZ, RZ, -R6 ;  /* 0x000000ffff067224 */ /* 0x008fc600078e0a06 */
[----:B------:R-:W-:Y:S01]  /*b5c0*/  SHF.R.U64 R18, R20, UR8, R5 ;  /* 0x0000000814127c19 */ /* 0x000fe20008001205 */
[----:B--2---:R-:W-:Y:S01]  /*b5d0*/  IMAD R15, R24, R6, R15 ;  /* 0x00000006180f7224 */ /* 0x004fe200078e020f */
[----:B------:R-:W-:-:S03]  /*b5e0*/  SHF.R.U32.HI R23, RZ, UR8, R5 ;  /* 0x00000008ff177c19 */ /* 0x000fc60008011605 */
[----:B------:R-:W-:Y:S02]  /*b5f0*/  IMAD.MOV.U32 R4, RZ, RZ, R18 ;  /* 0x000000ffff047224 */ /* 0x000fe400078e0012 */
[----:B------:R-:W-:Y:S01]  /*b600*/  IMAD.MOV.U32 R5, RZ, RZ, R23 ;  /* 0x000000ffff057224 */ /* 0x000fe200078e0017 */
[----:B-1----:R-:W-:Y:S06]  /*b610*/  @!P1 BRA `(.L_x_301) ;  /* 0x0000000000289947 */ /* 0x002fec0003800000 */
[----:B------:R-:W-:Y:S02]  /*b620*/  ULDC UR8, c[0x0][0x64c] ;  /* 0x0001930000087ab9 */ /* 0x000fe40000000800 */
[----:B------:R-:W-:-:S05]  /*b630*/  IADD3 R5, P1, R18, UR8, RZ ;  /* 0x0000000812057c10 */ /* 0x000fca000ff3e0ff */
[----:B------:R-:W-:-:S04]  /*b640*/  IMAD.X R23, RZ, RZ, R23, P1 ;  /* 0x000000ffff177224 */ /* 0x000fc800008e0617 */
[----:B------:R-:W-:-:S04]  /*b650*/  IMAD.WIDE.U32 R6, R23, UR12, RZ ;  /* 0x0000000c17067c25 */ /* 0x000fc8000f8e00ff */
[----:B------:R-:W-:-:S04]  /*b660*/  IMAD.WIDE.U32 R6, P1, R5, UR13, R6 ;  /* 0x0000000d05067c25 */ /* 0x000fc8000f820006 */
[----:B------:R-:W-:-:S04]  /*b670*/  IMAD.WIDE.U32 R4, R5, UR12, RZ ;  /* 0x0000000c05047c25 */ /* 0x000fc8000f8e00ff */
[----:B------:R-:W-:Y:S01]  /*b680*/  IMAD.MOV.U32 R4, RZ, RZ, R7 ;  /* 0x000000ffff047224 */ /* 0x000fe200078e0007 */
[----:B------:R-:W-:Y:S01]  /*b690*/  IADD3 RZ, P3, R5, R6, RZ ;  /* 0x0000000605ff7210 */ /* 0x000fe20007f7e0ff */
[----:B------:R-:W-:-:S04]  /*b6a0*/  IMAD.X R5, RZ, RZ, RZ, P1 ;  /* 0x000000ffff057224 */ /* 0x000fc800008e06ff */
[----:B------:R-:W-:-:S08]  /*b6b0*/  IMAD.WIDE.U32.X R4, R23, UR13, R4, P3 ;  /* 0x0000000d17047c25 */ /* 0x000fd000098e0404 */
.L_x_301:
[----:B------:R-:W-:Y:S01]  /*b6c0*/  ISETP.NE.AND P1, PT, R2, 0x1, PT ;  /* 0x000000010200780c */ /* 0x000fe20003f25270 */
[----:B------:R-:W-:Y:S01]  /*b6d0*/  ULDC UR8, c[0x0][0x648] ;  /* 0x0001920000087ab9 */ /* 0x000fe20000000800 */
[----:B------:R-:W-:Y:S01]  /*b6e0*/  LOP3.LUT R20, R20, UR6, RZ, 0xc0, !PT ;  /* 0x0000000614147c12 */ /* 0x000fe2000f8ec0ff */
[----:B------:R-:W-:Y:S01]  /*b6f0*/  IMAD.MOV R22, RZ, RZ, -R22 ;  /* 0x000000ffff167224 */ /* 0x000fe200078e0a16 */
[----:B------:R-:W-:Y:S01]  /*b700*/  SHF.R.U64 R5, R4, UR8, R5 ;  /* 0x0000000804057c19 */ /* 0x000fe20008001205 */
[----:B------:R-:W-:Y:S01]  /*b710*/  ULDC UR8, c[0x0][0x638] ;  /* 0x00018e0000087ab9 */ /* 0x000fe20000000800 */
[----:B------:R-:W-:Y:S01]  /*b720*/  LOP3.LUT R9, R9, UR4, RZ, 0xc0, !PT ;  /* 0x0000000409097c12 */ /* 0x000fe2000f8ec0ff */
[----:B------:R-:W-:Y:S01]  /*b730*/  ULDC UR9, c[0x0][0x610] ;  /* 0x0001840000097ab9 */ /* 0x000fe20000000800 */
[----:B------:R-:W-:Y:S02]  /*b740*/  IMAD.MOV.U32 R4, RZ, RZ, 0x1 ;  /* 0x00000001ff047424 */ /* 0x000fe400078e00ff */
[----:B------:R-:W-:-:S02]  /*b750*/  IMAD.MOV R7, RZ, RZ, -R5 ;  /* 0x000000ffff077224 */ /* 0x000fc400078e0a05 */
[----:B------:R-:W-:Y:S02]  /*b760*/  IMAD R20, R5, UR5, R20 ;  /* 0x0000000505147c24 */ /* 0x000fe4000f8e0214 */
[----:B0-----:R-:W-:Y:S02]  /*b770*/  @P1 IMAD R15, R21, R22, R14 ;  /* 0x00000016150f1224 */ /* 0x001fe400078e020e */
[----:B------:R-:W-:Y:S01]  /*b780*/  IMAD R18, R7, UR8, R18 ;  /* 0x0000000807127c24 */ /* 0x000fe2000f8e0212 */
[----:B------:R-:W-:Y:S01]  /*b790*/  ULDC UR8, c[0x0][0x600] ;  /* 0x0001800000087ab9 */ /* 0x000fe20000000800 */
[----:B------:R-:W-:Y:S02]  /*b7a0*/  IMAD R15, R20, UR9, R15 ;  /* 0x00000009140f7c24 */ /* 0x000fe4000f8e020f */
[----:B------:R-:W-:-:S05]  /*b7b0*/  IMAD R18, R18, UR8, R9 ;  /* 0x0000000812127c24 */ /* 0x000fca000f8e0209 */
[----:B------:R-:W-:Y:S02]  /*b7c0*/  SEL R9, R18, R15, !P1 ;  /* 0x0000000f12097207 */ /* 0x000fe40004800000 */
[----:B------:R-:W-:-:S07]  /*b7d0*/  SEL R7, R15, R18, !P1 ;  /* 0x000000120f077207 */ /* 0x000fce0004800000 */
.L_x_299:
[----:B------:R-:W-:Y:S05]  /*b7e0*/  BSYNC B1 ;  /* 0x0000000000017941 */ /* 0x000fea0003800000 */
.L_x_298:
[----:B------:R-:W-:-:S13]  /*b7f0*/  LOP3.LUT P1, RZ, R4, 0xff, RZ, 0xc0, !PT ;  /* 0x000000ff04ff7812 */ /* 0x000fda000782c0ff */
[----:B------:R-:W-:Y:S05]  /*b800*/  @P1 BRA `(.L_x_302) ;  /* 0xfffffff400141947 */ /* 0x000fea000383ffff */
[----:B------:R-:W-:Y:S05]  /*b810*/  BSYNC B0 ;  /* 0x0000000000007941 */ /* 0x000fea0003800000 */
.L_x_290:
[----:B------:R-:W-:-:S03]  /*b820*/  UMOV UR8, 0xffffffff ;  /* 0xffffffff00087882 */ /* 0x000fc60000000000 */
[----:B------:R-:W-:Y:S05]  /*b830*/  BRA.DIV UR8, `(.L_x_303) ;  /* 0x0000000608847947 */ /* 0x000fea000b800000 */
[----:B------:R-:W-:-:S13]  /*b840*/  ELECT P6, URZ, PT ;  /* 0x00000000003f782f */ /* 0x000fda00038c0000 */
.L_x_320:
[----:B------:R-:W-:Y:S04]  /*b850*/  BSSY B0, `(.L_x_304) ;  /* 0x0000046000007945 */ /* 0x000fe80003800000 */
[----:B------:R-:W-:Y:S05]  /*b860*/  @!P6 BRA `(.L_x_305) ;  /* 0x000000040010e947 */ /* 0x000fea0003800000 */
[----:B------:R-:W-:-:S04]  /*b870*/  LOP3.LUT R19, R19, 0x2, RZ, 0xfc, !PT ;  /* 0x0000000213137812 */ /* 0x000fc800078efcff */
[----:B------:R-:W-:-:S13]  /*b880*/  ISETP.NE.AND P0, PT, R19, 0x3, PT ;  /* 0x000000031300780c */ /* 0x000fda0003f05270 */
[----:B------:R-:W-:Y:S05]  /*b890*/  @!P0 BRA `(.L_x_306) ;  /* 0x0000000000048947 */ /* 0x000fea0003800000 */
[----:B------:R-:W-:Y:S01]  /*b8a0*/  BPT.TRAP 0x1 ;  /* 0x000000040000795c */ /* 0x000fe20000300000 */
.L_x_306:
[----:B------:R-:W0:Y:S01]  /*b8b0*/  S2R R3, SR_CgaCtaId ;  /* 0x0000000000037919 */ /* 0x000e220000008800 */
[----:B------:R-:W-:-:S04]  /*b8c0*/  MOV R2, 0x400 ;  /* 0x0000040000027802 */ /* 0x000fc80000000f00 */
[----:B0-----:R-:W-:Y:S02]  /*b8d0*/  LEA R3, R3, R2, 0x18 ;  /* 0x0000000203037211 */ /* 0x001fe400078ec0ff */
[----:B------:R-:W-:-:S03]  /*b8e0*/  SHF.L.U32 R2, R0, 0x1f, RZ ;  /* 0x0000001f00027819 */ /* 0x000fc600000006ff */
[----:B------:R-:W-:-:S04]  /*b8f0*/  VIADD R3, R3, 0x38 ;  /* 0x0000003803037836 */ /* 0x000fc80000000000 */
[C---:B------:R-:W-:Y:S02]  /*b900*/  IMAD R7, R12.reuse, 0x8, R3 ;  /* 0x000000080c077824 */ /* 0x040fe400078e0203 */
[----:B------:R-:W-:Y:S02]  /*b910*/  VIADD R12, R12, 0x1 ;  /* 0x000000010c0c7836 */ /* 0x000fe40000000000 */
[----:B------:R-:W0:Y:S03]  /*b920*/  SYNCS.PHASECHK.TRANS64.TRYWAIT P0, [R7+URZ], R2 ;  /* 0x00000002070075a7 */ /* 0x000e26000800017f */
[----:B------:R-:W-:-:S04]  /*b930*/  ISETP.NE.AND P1, PT, R12, 0x7, PT ;  /* 0x000000070c00780c */ /* 0x000fc80003f25270 */
[----:B------:R-:W-:Y:S02]  /*b940*/  SEL R5, RZ, 0x1, P1 ;  /* 0x00000001ff057807 */ /* 0x000fe40000800000 */
[----:B------:R-:W-:Y:S02]  /*b950*/  SEL R12, R12, RZ, P1 ;  /* 0x000000ff0c0c7207 */ /* 0x000fe40000800000 */
[----:B------:R-:W-:-:S03]  /*b960*/  LOP3.LUT R5, R0, R5, RZ, 0x3c, !PT ;  /* 0x0000000500057212 */ /* 0x000fc600078e3cff */
[----:B------:R-:W-:Y:S01]  /*b970*/  IMAD R9, R12, 0x8, R3 ;  /* 0x000000080c097824 */ /* 0x000fe200078e0203 */
[----:B------:R-:W-:Y:S01]  /*b980*/  SHF.L.U32 R4, R5, 0x1f, RZ ;  /* 0x0000001f05047819 */ /* 0x000fe200000006ff */
[----:B0-----:R-:W-:Y:S06]  /*b990*/  @!P0 BRA `(.L_x_307) ;  /* 0x00000004004c8947 */ /* 0x001fec0003800000 */
.L_x_321:
[----:B------:R-:W1:Y:S01]  /*b9a0*/  SYNCS.PHASECHK.TRANS64.TRYWAIT P0, [R9+URZ], R4 ;  /* 0x00000004090075a7 */ /* 0x000e62000800017f */
[----:B------:R-:W-:-:S05]  /*b9b0*/  VIADD R0, R12, 0x1 ;  /* 0x000000010c007836 */ /* 0x000fca0000000000 */
[----:B------:R-:W-:-:S04]  /*b9c0*/  ISETP.NE.AND P1, PT, R0, 0x7, PT ;  /* 0x000000070000780c */ /* 0x000fc80003f25270 */
[----:B0-----:R-:W-:Y:S02]  /*b9d0*/  SEL R2, RZ, 0x1, P1 ;  /* 0x00000001ff027807 */ /* 0x001fe40000800000 */
[----:B------:R-:W-:Y:S02]  /*b9e0*/  SEL R0, R0, RZ, P1 ;  /* 0x000000ff00007207 */ /* 0x000fe40000800000 */
[----:B------:R-:W-:-:S03]  /*b9f0*/  LOP3.LUT R7, R5, R2, RZ, 0x3c, !PT ;  /* 0x0000000205077212 */ /* 0x000fc600078e3cff */
[----:B------:R-:W-:Y:S01]  /*ba00*/  IMAD R6, R0, 0x8, R3 ;  /* 0x0000000800067824 */ /* 0x000fe200078e0203 */
[----:B------:R-:W-:Y:S01]  /*ba10*/  SHF.L.U32 R5, R7, 0x1f, RZ ;  /* 0x0000001f07057819 */ /* 0x000fe200000006ff */
[----:B-1----:R-:W-:Y:S06]  /*ba20*/  @!P0 BRA `(.L_x_308) ;  /* 0x00000004003c8947 */ /* 0x002fec0003800000 */
.L_x_322:
[----:B------:R-:W1:Y:S01]  /*ba30*/  SYNCS.PHASECHK.TRANS64.TRYWAIT P0, [R6+URZ], R5 ;  /* 0x00000005060075a7 */ /* 0x000e62000800017f */
[----:B------:R-:W-:-:S05]  /*ba40*/  VIADD R0, R0, 0x1 ;  /* 0x0000000100007836 */ /* 0x000fca0000000000 */
[----:B------:R-:W-:-:S04]  /*ba50*/  ISETP.NE.AND P1, PT, R0, 0x7, PT ;  /* 0x000000070000780c */ /* 0x000fc80003f25270 */
[----:B------:R-:W-:Y:S02]  /*ba60*/  SEL R2, RZ, 0x1, P1 ;  /* 0x00000001ff027807 */ /* 0x000fe40000800000 */
[----:B------:R-:W-:Y:S02]  /*ba70*/  SEL R0, R0, RZ, P1 ;  /* 0x000000ff00007207 */ /* 0x000fe40000800000 */
[----:B------:R-:W-:-:S03]  /*ba80*/  LOP3.LUT R7, R7, R2, RZ, 0x3c, !PT ;  /* 0x0000000207077212 */ /* 0x000fc600078e3cff */
[----:B0-----:R-:W-:Y:S01]  /*ba90*/  IMAD R9, R0, 0x8, R3 ;  /* 0x0000000800097824 */ /* 0x001fe200078e0203 */
[----:B------:R-:W-:Y:S01]  /*baa0*/  SHF.L.U32 R4, R7, 0x1f, RZ ;  /* 0x0000001f07047819 */ /* 0x000fe200000006ff */
[----:B-1----:R-:W-:Y:S06]  /*bab0*/  @!P0 BRA `(.L_x_309) ;  /* 0x00000004002c8947 */ /* 0x002fec0003800000 */
.L_x_323:
        /* <DEDUP_REMOVED lines=9> */
.L_x_324:
        /* <DEDUP_REMOVED lines=9> */
.L_x_325:
[----:B------:R-:W1:Y:S01]  /*bbe0*/  SYNCS.PHASECHK.TRANS64.TRYWAIT P0, [R9+URZ], R4 ;  /* 0x00000004090075a7 */ /* 0x000e62000800017f */
[----:B------:R-:W-:-:S05]  /*bbf0*/  VIADD R0, R0, 0x1 ;  /* 0x0000000100007836 */ /* 0x000fca0000000000 */
[----:B------:R-:W-:-:S04]  /*bc00*/  ISETP.NE.AND P1, PT, R0, 0x7, PT ;  /* 0x000000070000780c */ /* 0x000fc80003f25270 */
[----:B------:R-:W-:Y:S02]  /*bc10*/  SEL R2, RZ, 0x1, P1 ;  /* 0x00000001ff027807 */ /* 0x000fe40000800000 */
[----:B------:R-:W-:Y:S02]  /*bc20*/  SEL R0, R0, RZ, P1 ;  /* 0x000000ff00007207 */ /* 0x000fe40000800000 */
[----:B------:R-:W-:Y:S01]  /*bc30*/  LOP3.LUT R2, R7, R2, RZ, 0x3c, !PT ;  /* 0x0000000207027212 */ /* 0x000fe200078e3cff */
[----:B-1----:R-:W-:Y:S06]  /*bc40*/  @!P0 BRA `(.L_x_312) ;  /* 0x0000000400048947 */ /* 0x002fec0003800000 */
.L_x_326:
[----:B------:R-:W-:Y:S01]  /*bc50*/  IMAD R3, R0, 0x8, R3 ;  /* 0x0000000800037824 */ /* 0x000fe200078e0203 */
[----:B------:R-:W-:-:S07]  /*bc60*/  SHF.L.U32 R0, R2, 0x1f, RZ ;  /* 0x0000001f02007819 */ /* 0x000fce00000006ff */
.L_x_313:
[----:B--2---:R2:W3:Y:S02]  /*bc70*/  SYNCS.PHASECHK.TRANS64.TRYWAIT P0, [R3+URZ], R0 ;  /* 0x00000000030075a7 */ /* 0x0044e4000800017f */
[----:B---3--:R-:W-:Y:S05]  /*bc80*/  @!P0 NANOSLEEP.SYNCS 0x989680 ;  /* 0x009896800000895d */ /* 0x008fea0003900000 */
[----:B------:R-:W3:Y:S02]  /*bc90*/  @!P0 SYNCS.PHASECHK.TRANS64 P0, [R3+URZ], R0 ;  /* 0x00000000030085a7 */ /* 0x000ee4000800007f */
[----:B---3--:R-:W-:Y:S05]  /*bca0*/  @!P0 BRA `(.L_x_313) ;  /* 0xfffffffc00f08947 */ /* 0x008fea000383ffff */
.L_x_305:
[----:B------:R-:W-:Y:S05]  /*bcb0*/  BSYNC B0 ;  /* 0x0000000000007941 */ /* 0x000fea0003800000 */
.L_x_304:
[----:B------:R-:W-:Y:S05]  /*bcc0*/  EXIT ;  /* 0x000000000000794d */ /* 0x000fea0003800000 */
.L_x_17:
[----:B---3--:R3:W4:Y:S02]  /*bcd0*/  SYNCS.PHASECHK.TRANS64.TRYWAIT P1, [R3+URZ], R0 ;  /* 0x00000000030075a7 */ /* 0x008724000802017f */
[----:B----4-:R-:W-:Y:S05]  /*bce0*/  @!P1 NANOSLEEP.SYNCS 0x989680 ;  /* 0x009896800000995d */ /* 0x010fea0003900000 */
[----:B------:R-:W4:Y:S02]  /*bcf0*/  @!P1 SYNCS.PHASECHK.TRANS64 P1, [R3+URZ], R0 ;  /* 0x00000000030095a7 */ /* 0x000f24000802007f */
[----:B----4-:R-:W-:Y:S05]  /*bd00*/  @!P1 BRA `(.L_x_17) ;  /* 0xfffffffc00f09947 */ /* 0x010fea000383ffff */
[----:B------:R-:W-:Y:S05]  /*bd10*/  BRA `(.L_x_16) ;  /* 0xffffff5400547947 */ /* 0x000fea000383ffff */
.L_x_22:
[----:B-1----:R-:W-:-:S04]  /*bd20*/  IMAD.U32 R4, RZ, RZ, UR9 ;  /* 0x00000009ff047e24 */ /* 0x002fc8000f8e00ff */
[----:B------:R1:W2:Y:S03]  /*bd30*/  SYNCS.PHASECHK.TRANS64.TRYWAIT P1, [R4+URZ], R3 ;  /* 0x00000003040075a7 */ /* 0x0002a6000802017f */
[----:B--2---:R-:W-:Y:S05]  /*bd40*/  @!P1 NANOSLEEP.SYNCS 0x989680 ;  /* 0x009896800000995d */ /* 0x004fea0003900000 */
[----:B------:R-:W2:Y:S02]  /*bd50*/  @!P1 SYNCS.PHASECHK.TRANS64 P1, [R4+URZ], R3 ;  /* 0x00000003040095a7 */ /* 0x000ea4000802007f */
[----:B--2---:R-:W-:Y:S05]  /*bd60*/  @!P1 BRA `(.L_x_22) ;  /* 0xfffffffc00ec9947 */ /* 0x004fea000383ffff */
[----:B------:R-:W-:Y:S05]  /*bd70*/  BRA `(.L_x_21) ;  /* 0xffffff5800c07947 */ /* 0x000fea000383ffff */
.L_x_291:
[----:B------:R-:W-:Y:S01]  /*bd80*/  BSSY B1, `(.L_x_314) ;  /* 0x0000006000017945 */ /* 0x000fe20003800000 */
[----:B------:R-:W-:-:S07]  /*bd90*/  IMAD.MOV.U32 R15, RZ, RZ, -0x1 ;  /* 0xffffffffff0f7424 */ /* 0x000fce00078e00ff */
[----:B------:R-:W-:Y:S05]  /*bda0*/  WARPSYNC.COLLECTIVE R15, `(.L_x_315) ;  /* 0x000000000f0c7348 */ /* 0x000fea0003c00000 */
[----:B------:R-:W-:Y:S02]  /*bdb0*/  ELECT P6, UR62, PT ;  /* 0x00000000003e782f */ /* 0x000fe400038c0000 */
[----:B------:R-:W-:Y:S01]  /*bdc0*/  MOV R14, UR62 ;  /* 0x0000003e000e7c02 */ /* 0x000fe20008000f00 */
[----:B------:R-:W-:Y:S10]  /*bdd0*/  ENDCOLLECTIVE ;  /* 0x000000000000791b */ /* 0x000ff40003800000 */
.L_x_315:
[----:B------:R-:W-:Y:S05]  /*bde0*/  BSYNC B1 ;  /* 0x0000000000017941 */ /* 0x000fea0003800000 */
.L_x_314:
[----:B------:R-:W-:Y:S05]  /*bdf0*/  BRA `(.L_x_316) ;  /* 0xffffffec00a47947 */ /* 0x000fea000383ffff */
.L_x_294:
[----:B0-----:R0:W1:Y:S02]  /*be00*/  SYNCS.PHASECHK.TRANS64.TRYWAIT P1, [R14+URZ+0x38], R7 ;  /* 0x000038070e0075a7 */ /* 0x001064000802017f */
[----:B-1----:R-:W-:Y:S05]  /*be10*/  @!P1 NANOSLEEP.SYNCS 0x989680 ;  /* 0x009896800000995d */ /* 0x002fea0003900000 */
[----:B------:R-:W1:Y:S02]  /*be20*/  @!P1 SYNCS.PHASECHK.TRANS64 P1, [R14+URZ+0x38], R7 ;  /* 0x000038070e0095a7 */ /* 0x000e64000802007f */
[----:B-1----:R-:W-:Y:S05]  /*be30*/  @!P1 BRA `(.L_x_294) ;  /* 0xfffffffc00f09947 */ /* 0x002fea000383ffff */
[----:B------:R-:W-:Y:S05]  /*be40*/  BRA `(.L_x_317) ;  /* 0xffffffec00d87947 */ /* 0x000fea000383ffff */
.L_x_303:
[----:B------:R-:W-:Y:S01]  /*be50*/  BSSY B0, `(.L_x_318) ;  /* 0x0000006000007945 */ /* 0x000fe20003800000 */
[----:B------:R-:W-:-:S07]  /*be60*/  IMAD.MOV.U32 R15, RZ, RZ, -0x1 ;  /* 0xffffffffff0f7424 */ /* 0x000fce00078e00ff */
[----:B------:R-:W-:Y:S05]  /*be70*/  WARPSYNC.COLLECTIVE R15, `(.L_x_319) ;  /* 0x000000000f0c7348 */ /* 0x000fea0003c00000 */
[----:B------:R-:W-:Y:S02]  /*be80*/  ELECT P6, UR62, PT ;  /* 0x00000000003e782f */ /* 0x000fe400038c0000 */
[----:B------:R-:W-:Y:S01]  /*be90*/  MOV R14, UR62 ;  /* 0x0000003e000e7c02 */ /* 0x000fe20008000f00 */
[----:B------:R-:W-:Y:S10]  /*bea0*/  ENDCOLLECTIVE ;  /* 0x000000000000791b */ /* 0x000ff40003800000 */
.L_x_319:
[----:B------:R-:W-:Y:S05]  /*beb0*/  BSYNC B0 ;  /* 0x0000000000007941 */ /* 0x000fea0003800000 */
.L_x_318:
[----:B------:R-:W-:Y:S05]  /*bec0*/  BRA `(.L_x_320) ;  /* 0xfffffff800607947 */ /* 0x000fea000383ffff */
.L_x_307:
[----:B0-----:R0:W1:Y:S02]  /*bed0*/  SYNCS.PHASECHK.TRANS64.TRYWAIT P0, [R7+URZ], R2 ;  /* 0x00000002070075a7 */ /* 0x001064000800017f */
[----:B-1----:R-:W-:Y:S05]  /*bee0*/  @!P0 NANOSLEEP.SYNCS 0x989680 ;  /* 0x009896800000895d */ /* 0x002fea0003900000 */
[----:B------:R-:W1:Y:S02]  /*bef0*/  @!P0 SYNCS.PHASECHK.TRANS64 P0, [R7+URZ], R2 ;  /* 0x00000002070085a7 */ /* 0x000e64000800007f */
[----:B-1----:R-:W-:Y:S05]  /*bf00*/  @!P0 BRA `(.L_x_307) ;  /* 0xfffffffc00f08947 */ /* 0x002fea000383ffff */
[----:B------:R-:W-:Y:S05]  /*bf10*/  BRA `(.L_x_321) ;  /* 0xfffffff800a07947 */ /* 0x000fea000383ffff */
.L_x_308:
[----:B0-----:R0:W1:Y:S02]  /*bf20*/  SYNCS.PHASECHK.TRANS64.TRYWAIT P0, [R9+URZ], R4 ;  /* 0x00000004090075a7 */ /* 0x001064000800017f */
[----:B-1----:R-:W-:Y:S05]  /*bf30*/  @!P0 NANOSLEEP.SYNCS 0x989680 ;  /* 0x009896800000895d */ /* 0x002fea0003900000 */
[----:B------:R-:W1:Y:S02]  /*bf40*/  @!P0 SYNCS.PHASECHK.TRANS64 P0, [R9+URZ], R4 ;  /* 0x00000004090085a7 */ /* 0x000e64000800007f */
[----:B-1----:R-:W-:Y:S05]  /*bf50*/  @!P0 BRA `(.L_x_308) ;  /* 0xfffffffc00f08947 */ /* 0x002fea000383ffff */
[----:B------:R-:W-:Y:S05]  /*bf60*/  BRA `(.L_x_322) ;  /* 0xfffffff800b07947 */ /* 0x000fea000383ffff */
.L_x_309:
[----:B0-----:R0:W1:Y:S02]  /*bf70*/  SYNCS.PHASECHK.TRANS64.TRYWAIT P0, [R6+URZ], R5 ;  /* 0x00000005060075a7 */ /* 0x001064000800017f */
[----:B-1----:R-:W-:Y:S05]  /*bf80*/  @!P0 NANOSLEEP.SYNCS 0x989680 ;  /* 0x009896800000895d */ /* 0x002fea0003900000 */
[----:B------:R-:W1:Y:S02]  /*bf90*/  @!P0 SYNCS.PHASECHK.TRANS64 P0, [R6+URZ], R5 ;  /* 0x00000005060085a7 */ /* 0x000e64000800007f */
[----:B-1----:R-:W-:Y:S05]  /*bfa0*/  @!P0 BRA `(.L_x_309) ;  /* 0xfffffffc00f08947 */ /* 0x002fea000383ffff */
[----:B------:R-:W-:Y:S05]  /*bfb0*/  BRA `(.L_x_323) ;  /* 0xfffffff800c07947 */ /* 0x000fea000383ffff */
.L_x_310:
[----:B0-----:R0:W1:Y:S02]  /*bfc0*/  SYNCS.PHASECHK.TRANS64.TRYWAIT P0, [R9+URZ], R4 ;  /* 0x00000004090075a7 */ /* 0x001064000800017f */
[----:B-1----:R-:W-:Y:S05]  /*bfd0*/  @!P0 NANOSLEEP.SYNCS 0x989680 ;  /* 0x009896800000895d */ /* 0x002fea0003900000 */
[----:B------:R-:W1:Y:S02]  /*bfe0*/  @!P0 SYNCS.PHASECHK.TRANS64 P0, [R9+URZ], R4 ;  /* 0x00000004090085a7 */ /* 0x000e64000800007f */
[----:B-1----:R-:W-:Y:S05]  /*bff0*/  @!P0 BRA `(.L_x_310) ;  /* 0xfffffffc00f08947 */ /* 0x002fea000383ffff */
[----:B------:R-:W-:Y:S05]  /*c000*/  BRA `(.L_x_324) ;  /* 0xfffffff800d07947 */ /* 0x000fea000383ffff */
.L_x_311:
[----:B0-----:R0:W1:Y:S02]  /*c010*/  SYNCS.PHASECHK.TRANS64.TRYWAIT P0, [R6+URZ], R5 ;  /* 0x00000005060075a7 */ /* 0x001064000800017f */
[----:B-1----:R-:W-:Y:S05]  /*c020*/  @!P0 NANOSLEEP.SYNCS 0x989680 ;  /* 0x009896800000895d */ /* 0x002fea0003900000 */
[----:B------:R-:W1:Y:S02]  /*c030*/  @!P0 SYNCS.PHASECHK.TRANS64 P0, [R6+URZ], R5 ;  /* 0x00000005060085a7 */ /* 0x000e64000800007f */
[----:B-1----:R-:W-:Y:S05]  /*c040*/  @!P0 BRA `(.L_x_311) ;  /* 0xfffffffc00f08947 */ /* 0x002fea000383ffff */
[----:B------:R-:W-:Y:S05]  /*c050*/  BRA `(.L_x_325) ;  /* 0xfffffff800e07947 */ /* 0x000fea000383ffff */
.L_x_312:
[----:B-1----:R1:W2:Y:S02]  /*c060*/  SYNCS.PHASECHK.TRANS64.TRYWAIT P0, [R9+URZ], R4 ;  /* 0x00000004090075a7 */ /* 0x0022a4000800017f */
[----:B--2---:R-:W-:Y:S05]  /*c070*/  @!P0 NANOSLEEP.SYNCS 0x989680 ;  /* 0x009896800000895d */ /* 0x004fea0003900000 */
[----:B------:R-:W2:Y:S02]  /*c080*/  @!P0 SYNCS.PHASECHK.TRANS64 P0, [R9+URZ], R4 ;  /* 0x00000004090085a7 */ /* 0x000ea4000800007f */
[----:B--2---:R-:W-:Y:S05]  /*c090*/  @!P0 BRA `(.L_x_312) ;  /* 0xfffffffc00f08947 */ /* 0x004fea000383ffff */
[----:B------:R-:W-:Y:S05]  /*c0a0*/  BRA `(.L_x_326) ;  /* 0xfffffff800e87947 */ /* 0x000fea000383ffff */
.L_x_327:
[----:B------:R-:W-:-:S00]  /*c0b0*/  BRA `(.L_x_327) ;  /* 0xfffffffc00fc7947 */ /* 0x000fc0000383ffff */
[----:B------:R-:W-:-:S00]  /*c0c0*/  NOP ;  /* 0x0000000000007918 */ /* 0x000fc00000000000 */
        /* <DEDUP_REMOVED lines=11> */
.L_x_328:


//--------------------- .nv.global.init           --------------------------
	.section	.nv.global.init,"aw",@progbits
.nv.global.init:
	.type		$str$22,@object
	.size		$str$22,($str$23 - $str$22)
$str$22:
        /*0000*/ 	.byte	0x6b, 0x5f, 0x74, 0x69, 0x6c, 0x65, 0x5f, 0x63, 0x6f, 0x75, 0x6e, 0x74, 0x20, 0x3e, 0x3d, 0x20
        /*0010*/ 	.byte	0x31, 0x00
	.type		$str$23,@object
	.size		$str$23,(__unnamed_1 - $str$23)
$str$23:
        /*0012*/ 	.byte	0x2f, 0x74, 0x6d, 0x70, 0x2f, 0x63, 0x75, 0x74, 0x6c, 0x61, 0x73, 0x73, 0x5f, 0x73, 0x77, 0x65
        /*0022*/ 	.byte	0x65, 0x70, 0x5f, 0x73, 0x72, 0x63, 0x2f, 0x69, 0x6e, 0x63, 0x6c, 0x75, 0x64, 0x65, 0x2f, 0x63
        /*0032*/ 	.byte	0x75, 0x74, 0x6c, 0x61, 0x73, 0x73, 0x2f, 0x67, 0x65, 0x6d, 0x6d, 0x2f, 0x63, 0x6f, 0x6c, 0x6c
        /*0042*/ 	.byte	0x65, 0x63, 0x74, 0x69, 0x76, 0x65, 0x2f, 0x73, 0x6d, 0x39, 0x30, 0x5f, 0x6d, 0x6d, 0x61, 0x5f
        /*0052*/ 	.byte	0x74, 0x6d, 0x61, 0x5f, 0x67, 0x6d, 0x6d, 0x61, 0x5f, 0x73, 0x73, 0x5f, 0x77, 0x61, 0x72, 0x70
        /*0062*/ 	.byte	0x73, 0x70, 0x65, 0x63, 0x69, 0x61, 0x6c, 0x69, 0x7a, 0x65, 0x64, 0x2e, 0x68, 0x70, 0x70, 0x00
	.type		__unnamed_1,@object
	.size		__unnamed_1,(.L_0 - __unnamed_1)
__unnamed_1:
        /*0072*/ 	.byte	0x76, 0x6f, 0x69, 0x64, 0x20, 0x63, 0x75, 0x74, 0x6c, 0x61, 0x73, 0x73, 0x3a, 0x3a, 0x67, 0x65
        /* <DEDUP_REMOVED lines=177> */
.L_0:


//--------------------- .nv.shared._ZN7cutlass13device_kernelINS_4gemm6kernel13GemmUniversalIN4cute5tupleIJiiiiEEENS1_10collective13CollectiveMmaINS1_34MainloopSm90TmaGmmaWarpSpecializedILi7ENS5_IJNS4_1CILi1EEESB_SB_EEENS1_35KernelTmaWarpSpecializedCooperativeEEENS5_IJNSA_ILi128EEENSA_ILi256EEENSA_ILi64EEEEEENS_10tfloat32_tENS5_IJlSB_lEEESJ_SK_NS4_8TiledMMAINS4_8MMA_AtomIJNS4_4SM904GMMA30MMA_64x256x8_F32TF32TF32_SS_TNILNSO_7ScaleInE1ELSQ_1EEEEEENS4_6LayoutINS5_IJNSA_ILi2EEESB_SB_EEENS5_IJSB_NSA_ILi0EEESW_EEEEENS5_IJNS4_10UnderscoreESZ_SZ_EEEEENS4_13SM90_TMA_LOADENS4_14ComposedLayoutINS4_7SwizzleILi3ELi4ELi3EEENS4_18smem_ptr_flag_bitsILi32EEENST_INS5_IJNSA_ILi8EEENSA_ILi32EEEEEENS5_IJS19_SB_EEEEEEEvNS4_8identityES12_S1D_vS1E_EENS_8epilogue10collective6detail29Sm90TmaWarpSpecializedAdapterINS1H_15DefaultEpilogueISJ_SK_SK_NS1G_6thread17LinearCombinationISJ_Li1EffLNS1L_9ScaleType4KindE0ELNS_15FloatRoundStyleE2ESJ_EENS1_15EpilogueDefaultEEEEEvvEEEEvNT_6ParamsE --------------------------
	.section	.nv.shared._ZN7cutlass13device_kernelINS_4gemm6kernel13GemmUniversalIN4cute5tupleIJiiiiEEENS1_10collective13CollectiveMmaINS1_34MainloopSm90TmaGmmaWarpSpecializedILi7ENS5_IJNS4_1CILi1EEESB_SB_EEENS1_35KernelTmaWarpSpecializedCooperativeEEENS5_IJNSA_ILi128EEENSA_ILi256EEENSA_ILi64EEEEEENS_10tfloat32_tENS5_IJlSB_lEEESJ_SK_NS4_8TiledMMAINS4_8MMA_AtomIJNS4_4SM904GMMA30MMA_64x256x8_F32TF32TF32_SS_TNILNSO_7ScaleInE1ELSQ_1EEEEEENS4_6LayoutINS5_IJNSA_ILi2EEESB_SB_EEENS5_IJSB_NSA_ILi0EEESW_EEEEENS5_IJNS4_10UnderscoreESZ_SZ_EEEEENS4_13SM90_TMA_LOADENS4_14ComposedLayoutINS4_7SwizzleILi3ELi4ELi3EEENS4_18smem_ptr_flag_bitsILi32EEENST_INS5_IJNSA_ILi8EEENSA_ILi32EEEEEENS5_IJS19_SB_EEEEEEEvNS4_8identityES12_S1D_vS1E_EENS_8epilogue10collective6detail29Sm90TmaWarpSpecializedAdapterINS1H_15DefaultEpilogueISJ_SK_SK_NS1G_6thread17LinearCombinationISJ_Li1EffLNS1L_9ScaleType4KindE0ELNS_15FloatRoundStyleE2ESJ_EENS1_15EpilogueDefaultEEEEEvvEEEEvNT_6ParamsE,"aw",@nobits
	.sectionflags	@""
	.align	16
	.zero		1024


//--------------------- .nv.shared.reserved.0     --------------------------
	.section	.nv.shared.reserved.0,"aw",@nobits
	.weak		__nv_reservedSMEM_offset_0_alias
	.size		__nv_reservedSMEM_offset_0_alias, 0, 0
	.other		__nv_reservedSMEM_offset_0_alias,@"STO_CUDA_RESERVED_SHARED STV_DEFAULT"
__nv_reservedSMEM_offset_0_alias:
	.zero		0


//--------------------- .nv.global                --------------------------
	.section	.nv.global,"aw",@nobits
.nv.global:
	.type		_ZN40_INTERNAL_d084133f_4_k_cu_1233d1d3_194824cute1_E,@object
	.size		_ZN40_INTERNAL_d084133f_4_k_cu_1233d1d3_194824cute1_E,(_ZN40_INTERNAL_d084133f_4_k_cu_1233d1d3_194824cuda3std3__45__cpo6cbeginE - _ZN40_INTERNAL_d084133f_4_k_cu_1233d1d3_194824cute1_E)
_ZN40_INTERNAL_d084133f_4_k_cu_1233d1d3_194824cute1_E:
	.zero		1
	.type		_ZN40_INTERNAL_d084133f_4_k_cu_1233d1d3_194824cuda3std3__45__cpo6cbeginE,@object
	.size		_ZN40_INTERNAL_d084133f_4_k_cu_1233d1d3_194824cuda3std3__45__cpo6cbeginE,(_ZN40_INTERNAL_d084133f_4_k_cu_1233d1d3_194824cuda3std3__48in_placeE - _ZN40_INTERNAL_d084133f_4_k_cu_1233d1d3_194824cuda3std3__45__cpo6cbeginE)
_ZN40_INTERNAL_d084133f_4_k_cu_1233d1d3_194824cuda3std3__45__cpo6cbeginE:
	.zero		1
	.type		_ZN40_INTERNAL_d084133f_4_k_cu_1233d1d3_194824cuda3std3__48in_placeE,@object
	.size		_ZN40_INTERNAL_d084133f_4_k_cu_1233d1d3_194824cuda3std3__48in_placeE,(_ZN40_INTERNAL_d084133f_4_k_cu_1233d1d3_194824cuda3std6ranges3__45__cpo9iter_moveE - _ZN40_INTERNAL_d084133f_4_k_cu_1233d1d3_194824cuda3std3__48in_placeE)
_ZN40_INTERNAL_d084133f_4_k_cu_1233d1d3_194824cuda3std3__48in_placeE:
	.zero		1
	.type		_ZN40_INTERNAL_d084133f_4_k_cu_1233d1d3_194824cuda3std6ranges3__45__cpo9iter_moveE,@object
	.size		_ZN40_INTERNAL_d084133f_4_k_cu_1233d1d3_194824cuda3std6ranges3__45__cpo9iter_moveE,(_ZN40_INTERNAL_d084133f_4_k_cu_1233d1d3_194824cuda3std3__45__cpo5beginE - _ZN40_INTERNAL_d084133f_4_k_cu_1233d1d3_194824cuda3std6ranges3__45__cpo9iter_moveE)
_ZN40_INTERNAL_d084133f_4_k_cu_1233d1d3_194824cuda3std6ranges3__45__cpo9iter_moveE:
	.zero		1
	.type		_ZN40_INTERNAL_d084133f_4_k_cu_1233d1d3_194824cuda3std3__45__cpo5beginE,@object
	.size		_ZN40_INTERNAL_d084133f_4_k_cu_1233d1d3_194824cuda3std3__45__cpo5beginE,(_ZN40_INTERNAL_d084133f_4_k_cu_1233d1d3_194824cuda3std3__442_GLOBAL__N__d084133f_4_k_cu_1233d1d3_194826ignoreE - _ZN40_INTERNAL_d084133f_4_k_cu_1233d1d3_194824cuda3std3__45__cpo5beginE)
_ZN40_INTERNAL_d084133f_4_k_cu_1233d1d3_194824cuda3std3__45__cpo5beginE:
	.zero		1
	.type		_ZN40_INTERNAL_d084133f_4_k_cu_1233d1d3_194824cuda3std3__442_GLOBAL__N__d084133f_4_k_cu_1233d1d3_194826ignoreE,@object
	.size		_ZN40_INTERNAL_d084133f_4_k_cu_1233d1d3_194824cuda3std3__442_GLOBAL__N__d084133f_4_k_cu_1233d1d3_194826ignoreE,(_ZN40_INTERNAL_d084133f_4_k_cu_1233d1d3_194824cute7productE - _ZN40_INTERNAL_d084133f_4_k_cu_1233d1d3_194824cuda3std3__442_GLOBAL__N__d084133f_4_k_cu_1233d1d3_194826ignoreE)
_ZN40_INTERNAL_d084133f_4_k_cu_1233d1d3_194824cuda3std3__442_GLOBAL__N__d084133f_4_k_cu_1233d1d3_194826ignoreE:
	.zero		1
	.type		_ZN40_INTERNAL_d084133f_4_k_cu_1233d1d3_194824cute7productE,@object
	.size		_ZN40_INTERNAL_d084133f_4_k_cu_1233d1d3_194824cute7productE,(_ZN40_INTERNAL_d084133f_4_k_cu_1233d1d3_194824cuda3std3__45__cpo3endE - _ZN40_INTERNAL_d084133f_4_k_cu_1233d1d3_194824cute7productE)
_ZN40_INTERNAL_d084133f_4_k_cu_1233d1d3_194824cute7productE:
	.zero		1
	.type		_ZN40_INTERNAL_d084133f_4_k_cu_1233d1d3_194824cuda3std3__45__cpo3endE,@object
	.size		_ZN40_INTERNAL_d084133f_4_k_cu_1233d1d3_194824cuda3std3__45__cpo3endE,(_ZN40_INTERNAL_d084133f_4_k_cu_1233d1d3_194824cuda3std3__419piecewise_constructE - _ZN40_INTERNAL_d084133f_4_k_cu_1233d1d3_194824cuda3std3__45__cpo3endE)
_ZN40_INTERNAL_d084133f_4_k_cu_1233d1d3_194824cuda3std3__45__cpo3endE:
	.zero		1
	.type		_ZN40_INTERNAL_d084133f_4_k_cu_1233d1d3_194824cuda3std3__419piecewise_constructE,@object
	.size		_ZN40_INTERNAL_d084133f_4_k_cu_1233d1d3_194824cuda3std3__419piecewise_constructE,(_ZN40_INTERNAL_d084133f_4_k_cu_1233d1d3_194824cuda3std3__45__cpo4cendE - _ZN40_INTERNAL_d084133f_4_k_cu_1233d1d3_194824cuda3std3__419piecewise_constructE)
_ZN40_INTERNAL_d084133f_4_k_cu_1233d1d3_194824cuda3std3__419piecewise_constructE:
	.zero		1
	.type		_ZN40_INTERNAL_d084133f_4_k_cu_1233d1d3_194824cuda3std3__45__cpo4cendE,@object
	.size		_ZN40_INTERNAL_d084133f_4_k_cu_1233d1d3_194824cuda3std3__45__cpo4cendE,(_ZN40_INTERNAL_d084133f_4_k_cu_1233d1d3_194824cuda3std6ranges3__45__cpo4swapE - _ZN40_INTERNAL_d084133f_4_k_cu_1233d1d3_194824cuda3std3__45__cpo4cendE)
_ZN40_INTERNAL_d084133f_4_k_cu_1233d1d3_194824cuda3std3__45__cpo4cendE:
	.zero		1
	.type		_ZN40_INTERNAL_d084133f_4_k_cu_1233d1d3_194824cuda3std6ranges3__45__cpo4swapE,@object
	.size		_ZN40_INTERNAL_d084133f_4_k_cu_1233d1d3_194824cuda3std6ranges3__45__cpo4swapE,(.L_8 - _ZN40_INTERNAL_d084133f_4_k_cu_1233d1d3_194824cuda3std6ranges3__45__cpo4swapE)
_ZN40_INTERNAL_d084133f_4_k_cu_1233d1d3_194824cuda3std6ranges3__45__cpo4swapE:
	.zero		1
.L_8:


//--------------------- .nv.constant0._ZN7cutlass13device_kernelINS_4gemm6kernel13GemmUniversalIN4cute5tupleIJiiiiEEENS1_10collective13CollectiveMmaINS1_34MainloopSm90TmaGmmaWarpSpecializedILi7ENS5_IJNS4_1CILi1EEESB_SB_EEENS1_35KernelTmaWarpSpecializedCooperativeEEENS5_IJNSA_ILi128EEENSA_ILi256EEENSA_ILi64EEEEEENS_10tfloat32_tENS5_IJlSB_lEEESJ_SK_NS4_8TiledMMAINS4_8MMA_AtomIJNS4_4SM904GMMA30MMA_64x256x8_F32TF32TF32_SS_TNILNSO_7ScaleInE1ELSQ_1EEEEEENS4_6LayoutINS5_IJNSA_ILi2EEESB_SB_EEENS5_IJSB_NSA_ILi0EEESW_EEEEENS5_IJNS4_10UnderscoreESZ_SZ_EEEEENS4_13SM90_TMA_LOADENS4_14ComposedLayoutINS4_7SwizzleILi3ELi4ELi3EEENS4_18smem_ptr_flag_bitsILi32EEENST_INS5_IJNSA_ILi8EEENSA_ILi32EEEEEENS5_IJS19_SB_EEEEEEEvNS4_8identityES12_S1D_vS1E_EENS_8epilogue10collective6detail29Sm90TmaWarpSpecializedAdapterINS1H_15DefaultEpilogueISJ_SK_SK_NS1G_6thread17LinearCombinationISJ_Li1EffLNS1L_9ScaleType4KindE0ELNS_15FloatRoundStyleE2ESJ_EENS1_15EpilogueDefaultEEEEEvvEEEEvNT_6ParamsE --------------------------
	.section	.nv.constant0._ZN7cutlass13device_kernelINS_4gemm6kernel13GemmUniversalIN4cute5tupleIJiiiiEEENS1_10collective13CollectiveMmaINS1_34MainloopSm90TmaGmmaWarpSpecializedILi7ENS5_IJNS4_1CILi1EEESB_SB_EEENS1_35KernelTmaWarpSpecializedCooperativeEEENS5_IJNSA_ILi128EEENSA_ILi256EEENSA_ILi64EEEEEENS_10tfloat32_tENS5_IJlSB_lEEESJ_SK_NS4_8TiledMMAINS4_8MMA_AtomIJNS4_4SM904GMMA30MMA_64x256x8_F32TF32TF32_SS_TNILNSO_7ScaleInE1ELSQ_1EEEEEENS4_6LayoutINS5_IJNSA_ILi2EEESB_SB_EEENS5_IJSB_NSA_ILi0EEESW_EEEEENS5_IJNS4_10UnderscoreESZ_SZ_EEEEENS4_13SM90_TMA_LOADENS4_14ComposedLayoutINS4_7SwizzleILi3ELi4ELi3EEENS4_18smem_ptr_flag_bitsILi32EEENST_INS5_IJNSA_ILi8EEENSA_ILi32EEEEEENS5_IJS19_SB_EEEEEEEvNS4_8identityES12_S1D_vS1E_EENS_8epilogue10collective6detail29Sm90TmaWarpSpecializedAdapterINS1H_15DefaultEpilogueISJ_SK_SK_NS1G_6thread17LinearCombinationISJ_Li1EffLNS1L_9ScaleType4KindE0ELNS_15FloatRoundStyleE2ESJ_EENS1_15EpilogueDefaultEEEEEvvEEEEvNT_6ParamsE,"a",@progbits
	.sectionflags	@""
	.align	4
.nv.constant0._ZN7cutlass13device_kernelINS_4gemm6kernel13GemmUniversalIN4cute5tupleIJiiiiEEENS1_10collective13CollectiveMmaINS1_34MainloopSm90TmaGmmaWarpSpecializedILi7ENS5_IJNS4_1CILi1EEESB_SB_EEENS1_35KernelTmaWarpSpecializedCooperativeEEENS5_IJNSA_ILi128EEENSA_ILi256EEENSA_ILi64EEEEEENS_10tfloat32_tENS5_IJlSB_lEEESJ_SK_NS4_8TiledMMAINS4_8MMA_AtomIJNS4_4SM904GMMA30MMA_64x256x8_F32TF32TF32_SS_TNILNSO_7ScaleInE1ELSQ_1EEEEEENS4_6LayoutINS5_IJNSA_ILi2EEESB_SB_EEENS5_IJSB_NSA_ILi0EEESW_EEEEENS5_IJNS4_10UnderscoreESZ_SZ_EEEEENS4_13SM90_TMA_LOADENS4_14ComposedLayoutINS4_7SwizzleILi3ELi4ELi3EEENS4_18smem_ptr_flag_bitsILi32EEENST_INS5_IJNSA_ILi8EEENSA_ILi32EEEEEENS5_IJS19_SB_EEEEEEEvNS4_8identityES12_S1D_vS1E_EENS_8epilogue10collective6detail29Sm90TmaWarpSpecializedAdapterINS1H_15DefaultEpilogueISJ_SK_SK_NS1G_6thread17LinearCombinationISJ_Li1EffLNS1L_9ScaleType4KindE0ELNS_15FloatRoundStyleE2ESJ_EENS1_15EpilogueDefaultEEEEEvvEEEEvNT_6ParamsE:
	.zero		1664


//--------------------- SYMBOLS --------------------------

	.type		.nv.reservedSmem.offset0,@object
	.size		.nv.reservedSmem.offset0,0x4
	.type		__assertfail,@function
